//
// Generated by NVIDIA NVVM Compiler
//
// Compiler Build ID: CL-36424714
// Cuda compilation tools, release 13.0, V13.0.88
// Based on NVVM 20.0.0
//

.version 9.0
.target sm_100
.address_size 64

	// .globl	_Z34spatial_attention_gelu_fp16_kernelPK6__halfS1_Pffiiiii

.visible .entry _Z34spatial_attention_gelu_fp16_kernelPK6__halfS1_Pffiiiii(
	.param .u64 .ptr .align 1 _Z34spatial_attention_gelu_fp16_kernelPK6__halfS1_Pffiiiii_param_0,
	.param .u64 .ptr .align 1 _Z34spatial_attention_gelu_fp16_kernelPK6__halfS1_Pffiiiii_param_1,
	.param .u64 .ptr .align 1 _Z34spatial_attention_gelu_fp16_kernelPK6__halfS1_Pffiiiii_param_2,
	.param .f32 _Z34spatial_attention_gelu_fp16_kernelPK6__halfS1_Pffiiiii_param_3,
	.param .u32 _Z34spatial_attention_gelu_fp16_kernelPK6__halfS1_Pffiiiii_param_4,
	.param .u32 _Z34spatial_attention_gelu_fp16_kernelPK6__halfS1_Pffiiiii_param_5,
	.param .u32 _Z34spatial_attention_gelu_fp16_kernelPK6__halfS1_Pffiiiii_param_6,
	.param .u32 _Z34spatial_attention_gelu_fp16_kernelPK6__halfS1_Pffiiiii_param_7,
	.param .u32 _Z34spatial_attention_gelu_fp16_kernelPK6__halfS1_Pffiiiii_param_8
)
{
	.reg .pred 	%p<25>;
	.reg .b16 	%rs<61>;
	.reg .b32 	%r<142>;
	.reg .b32 	%f<190>;
	.reg .b64 	%rd<66>;

	ld.param.u64 	%rd7, [_Z34spatial_attention_gelu_fp16_kernelPK6__halfS1_Pffiiiii_param_0];
	ld.param.u64 	%rd8, [_Z34spatial_attention_gelu_fp16_kernelPK6__halfS1_Pffiiiii_param_1];
	ld.param.f32 	%f28, [_Z34spatial_attention_gelu_fp16_kernelPK6__halfS1_Pffiiiii_param_3];
	ld.param.u32 	%r33, [_Z34spatial_attention_gelu_fp16_kernelPK6__halfS1_Pffiiiii_param_4];
	ld.param.u32 	%r29, [_Z34spatial_attention_gelu_fp16_kernelPK6__halfS1_Pffiiiii_param_5];
	ld.param.u32 	%r34, [_Z34spatial_attention_gelu_fp16_kernelPK6__halfS1_Pffiiiii_param_6];
	ld.param.u32 	%r31, [_Z34spatial_attention_gelu_fp16_kernelPK6__halfS1_Pffiiiii_param_7];
	ld.param.u32 	%r32, [_Z34spatial_attention_gelu_fp16_kernelPK6__halfS1_Pffiiiii_param_8];
	cvta.to.global.u64 	%rd1, %rd8;
	cvta.to.global.u64 	%rd2, %rd7;
	mov.u32 	%r35, %ctaid.z;
	mov.u32 	%r36, %ntid.z;
	mov.u32 	%r37, %tid.z;
	mad.lo.s32 	%r1, %r35, %r36, %r37;
	mov.u32 	%r38, %ctaid.y;
	mov.u32 	%r39, %ntid.y;
	mov.u32 	%r40, %tid.y;
	mad.lo.s32 	%r41, %r38, %r39, %r40;
	mov.u32 	%r42, %ctaid.x;
	mov.u32 	%r43, %ntid.x;
	mov.u32 	%r44, %tid.x;
	mad.lo.s32 	%r3, %r42, %r43, %r44;
	setp.ge.s32 	%p1, %r1, %r33;
	setp.ge.s32 	%p2, %r41, %r34;
	or.pred  	%p3, %p1, %p2;
	setp.ge.s32 	%p4, %r3, %r31;
	or.pred  	%p5, %p3, %p4;
	mov.f32 	%f181, 0f00000000;
	@%p5 bra 	$L__BB0_28;
	setp.lt.s32 	%p6, %r32, 1;
	@%p6 bra 	$L__BB0_27;
	mad.lo.s32 	%r45, %r34, %r1, %r41;
	mad.lo.s32 	%r46, %r45, %r31, %r3;
	mul.lo.s32 	%r4, %r46, %r29;
	setp.lt.s32 	%p7, %r29, 1;
	@%p7 bra 	$L__BB0_27;
	and.b32  	%r5, %r29, 7;
	and.b32  	%r6, %r29, 3;
	and.b32  	%r7, %r29, 2147483640;
	and.b32  	%r8, %r29, 1;
	neg.s32 	%r9, %r7;
	mov.f32 	%f181, 0f00000000;
	mov.b32 	%r132, 0;
$L__BB0_4:
	setp.lt.u32 	%p8, %r29, 8;
	mul.lo.s32 	%r11, %r132, %r29;
	mov.f32 	%f188, 0f00000000;
	mov.b32 	%r140, 0;
	@%p8 bra 	$L__BB0_7;
	mul.wide.u32 	%rd9, %r11, 2;
	add.s64 	%rd10, %rd1, %rd9;
	add.s64 	%rd65, %rd10, 8;
	mov.f32 	%f188, 0f00000000;
	mov.u32 	%r133, %r4;
	mov.u32 	%r134, %r9;
$L__BB0_6:
	.pragma "nounroll";
	mul.wide.s32 	%rd11, %r133, 2;
	add.s64 	%rd12, %rd2, %rd11;
	ld.global.u16 	%rs1, [%rd12];
	// begin inline asm
	cvt.rzi.s32.f16 %r49, %rs1;
	// end inline asm
	cvt.rn.f32.s32 	%f35, %r49;
	ld.global.u16 	%rs2, [%rd65+-8];
	// begin inline asm
	cvt.rzi.s32.f16 %r50, %rs2;
	// end inline asm
	cvt.rn.f32.s32 	%f36, %r50;
	fma.rn.f32 	%f37, %f35, %f36, %f188;
	ld.global.u16 	%rs3, [%rd12+2];
	// begin inline asm
	cvt.rzi.s32.f16 %r51, %rs3;
	// end inline asm
	cvt.rn.f32.s32 	%f38, %r51;
	ld.global.u16 	%rs4, [%rd65+-6];
	// begin inline asm
	cvt.rzi.s32.f16 %r52, %rs4;
	// end inline asm
	cvt.rn.f32.s32 	%f39, %r52;
	fma.rn.f32 	%f40, %f38, %f39, %f37;
	ld.global.u16 	%rs5, [%rd12+4];
	// begin inline asm
	cvt.rzi.s32.f16 %r53, %rs5;
	// end inline asm
	cvt.rn.f32.s32 	%f41, %r53;
	ld.global.u16 	%rs6, [%rd65+-4];
	// begin inline asm
	cvt.rzi.s32.f16 %r54, %rs6;
	// end inline asm
	cvt.rn.f32.s32 	%f42, %r54;
	fma.rn.f32 	%f43, %f41, %f42, %f40;
	ld.global.u16 	%rs7, [%rd12+6];
	// begin inline asm
	cvt.rzi.s32.f16 %r55, %rs7;
	// end inline asm
	cvt.rn.f32.s32 	%f44, %r55;
	ld.global.u16 	%rs8, [%rd65+-2];
	// begin inline asm
	cvt.rzi.s32.f16 %r56, %rs8;
	// end inline asm
	cvt.rn.f32.s32 	%f45, %r56;
	fma.rn.f32 	%f46, %f44, %f45, %f43;
	ld.global.u16 	%rs9, [%rd12+8];
	// begin inline asm
	cvt.rzi.s32.f16 %r57, %rs9;
	// end inline asm
	cvt.rn.f32.s32 	%f47, %r57;
	ld.global.u16 	%rs10, [%rd65];
	// begin inline asm
	cvt.rzi.s32.f16 %r58, %rs10;
	// end inline asm
	cvt.rn.f32.s32 	%f48, %r58;
	fma.rn.f32 	%f49, %f47, %f48, %f46;
	ld.global.u16 	%rs11, [%rd12+10];
	// begin inline asm
	cvt.rzi.s32.f16 %r59, %rs11;
	// end inline asm
	cvt.rn.f32.s32 	%f50, %r59;
	ld.global.u16 	%rs12, [%rd65+2];
	// begin inline asm
	cvt.rzi.s32.f16 %r60, %rs12;
	// end inline asm
	cvt.rn.f32.s32 	%f51, %r60;
	fma.rn.f32 	%f52, %f50, %f51, %f49;
	ld.global.u16 	%rs13, [%rd12+12];
	// begin inline asm
	cvt.rzi.s32.f16 %r61, %rs13;
	// end inline asm
	cvt.rn.f32.s32 	%f53, %r61;
	ld.global.u16 	%rs14, [%rd65+4];
	// begin inline asm
	cvt.rzi.s32.f16 %r62, %rs14;
	// end inline asm
	cvt.rn.f32.s32 	%f54, %r62;
	fma.rn.f32 	%f55, %f53, %f54, %f52;
	ld.global.u16 	%rs15, [%rd12+14];
	// begin inline asm
	cvt.rzi.s32.f16 %r63, %rs15;
	// end inline asm
	cvt.rn.f32.s32 	%f56, %r63;
	ld.global.u16 	%rs16, [%rd65+6];
	// begin inline asm
	cvt.rzi.s32.f16 %r64, %rs16;
	// end inline asm
	cvt.rn.f32.s32 	%f57, %r64;
	fma.rn.f32 	%f188, %f56, %f57, %f55;
	add.s32 	%r134, %r134, 8;
	add.s32 	%r133, %r133, 8;
	add.s64 	%rd65, %rd65, 16;
	setp.eq.s32 	%p9, %r134, 0;
	mov.u32 	%r140, %r7;
	@%p9 bra 	$L__BB0_7;
	bra.uni 	$L__BB0_6;
$L__BB0_7:
	setp.eq.s32 	%p10, %r5, 0;
	@%p10 bra 	$L__BB0_15;
	add.s32 	%r65, %r5, -1;
	setp.lt.u32 	%p11, %r65, 3;
	@%p11 bra 	$L__BB0_10;
	add.s32 	%r74, %r140, %r4;
	mul.wide.s32 	%rd13, %r74, 2;
	add.s64 	%rd14, %rd2, %rd13;
	ld.global.u16 	%rs17, [%rd14];
	// begin inline asm
	cvt.rzi.s32.f16 %r66, %rs17;
	// end inline asm
	cvt.rn.f32.s32 	%f59, %r66;
	add.s32 	%r75, %r140, %r11;
	mul.wide.u32 	%rd15, %r75, 2;
	add.s64 	%rd16, %rd1, %rd15;
	ld.global.u16 	%rs18, [%rd16];
	// begin inline asm
	cvt.rzi.s32.f16 %r67, %rs18;
	// end inline asm
	cvt.rn.f32.s32 	%f60, %r67;
	fma.rn.f32 	%f61, %f59, %f60, %f188;
	ld.global.u16 	%rs19, [%rd14+2];
	// begin inline asm
	cvt.rzi.s32.f16 %r68, %rs19;
	// end inline asm
	cvt.rn.f32.s32 	%f62, %r68;
	cvt.u64.u32 	%rd17, %r11;
	cvt.u64.u32 	%rd18, %r140;
	add.s64 	%rd19, %rd18, %rd17;
	shl.b64 	%rd20, %rd19, 1;
	add.s64 	%rd21, %rd1, %rd20;
	ld.global.u16 	%rs20, [%rd21+2];
	// begin inline asm
	cvt.rzi.s32.f16 %r69, %rs20;
	// end inline asm
	cvt.rn.f32.s32 	%f63, %r69;
	fma.rn.f32 	%f64, %f62, %f63, %f61;
	ld.global.u16 	%rs21, [%rd14+4];
	// begin inline asm
	cvt.rzi.s32.f16 %r70, %rs21;
	// end inline asm
	cvt.rn.f32.s32 	%f65, %r70;
	ld.global.u16 	%rs22, [%rd21+4];
	// begin inline asm
	cvt.rzi.s32.f16 %r71, %rs22;
	// end inline asm
	cvt.rn.f32.s32 	%f66, %r71;
	fma.rn.f32 	%f67, %f65, %f66, %f64;
	ld.global.u16 	%rs23, [%rd14+6];
	// begin inline asm
	cvt.rzi.s32.f16 %r72, %rs23;
	// end inline asm
	cvt.rn.f32.s32 	%f68, %r72;
	ld.global.u16 	%rs24, [%rd21+6];
	// begin inline asm
	cvt.rzi.s32.f16 %r73, %rs24;
	// end inline asm
	cvt.rn.f32.s32 	%f69, %r73;
	fma.rn.f32 	%f188, %f68, %f69, %f67;
	add.s32 	%r140, %r140, 4;
$L__BB0_10:
	setp.eq.s32 	%p12, %r6, 0;
	@%p12 bra 	$L__BB0_15;
	setp.eq.s32 	%p13, %r6, 1;
	@%p13 bra 	$L__BB0_13;
	add.s32 	%r80, %r140, %r4;
	mul.wide.s32 	%rd22, %r80, 2;
	add.s64 	%rd23, %rd2, %rd22;
	ld.global.u16 	%rs25, [%rd23];
	// begin inline asm
	cvt.rzi.s32.f16 %r76, %rs25;
	// end inline asm
	cvt.rn.f32.s32 	%f71, %r76;
	add.s32 	%r81, %r140, %r11;
	mul.wide.u32 	%rd24, %r81, 2;
	add.s64 	%rd25, %rd1, %rd24;
	ld.global.u16 	%rs26, [%rd25];
	// begin inline asm
	cvt.rzi.s32.f16 %r77, %rs26;
	// end inline asm
	cvt.rn.f32.s32 	%f72, %r77;
	fma.rn.f32 	%f73, %f71, %f72, %f188;
	ld.global.u16 	%rs27, [%rd23+2];
	// begin inline asm
	cvt.rzi.s32.f16 %r78, %rs27;
	// end inline asm
	cvt.rn.f32.s32 	%f74, %r78;
	cvt.u64.u32 	%rd26, %r11;
	cvt.u64.u32 	%rd27, %r140;
	add.s64 	%rd28, %rd27, %rd26;
	shl.b64 	%rd29, %rd28, 1;
	add.s64 	%rd30, %rd1, %rd29;
	ld.global.u16 	%rs28, [%rd30+2];
	// begin inline asm
	cvt.rzi.s32.f16 %r79, %rs28;
	// end inline asm
	cvt.rn.f32.s32 	%f75, %r79;
	fma.rn.f32 	%f188, %f74, %f75, %f73;
	add.s32 	%r140, %r140, 2;
$L__BB0_13:
	setp.eq.s32 	%p14, %r8, 0;
	@%p14 bra 	$L__BB0_15;
	add.s32 	%r84, %r140, %r4;
	mul.wide.s32 	%rd31, %r84, 2;
	add.s64 	%rd32, %rd2, %rd31;
	ld.global.u16 	%rs29, [%rd32];
	// begin inline asm
	cvt.rzi.s32.f16 %r82, %rs29;
	// end inline asm
	cvt.rn.f32.s32 	%f76, %r82;
	add.s32 	%r85, %r140, %r11;
	mul.wide.u32 	%rd33, %r85, 2;
	add.s64 	%rd34, %rd1, %rd33;
	ld.global.u16 	%rs30, [%rd34];
	// begin inline asm
	cvt.rzi.s32.f16 %r83, %rs30;
	// end inline asm
	cvt.rn.f32.s32 	%f77, %r83;
	fma.rn.f32 	%f188, %f76, %f77, %f188;
$L__BB0_15:
	setp.lt.u32 	%p15, %r29, 8;
	fma.rn.f32 	%f79, %f188, 0f3BBB989D, 0f3F000000;
	cvt.sat.f32.f32 	%f80, %f79;
	mov.f32 	%f81, 0f4B400001;
	mov.f32 	%f82, 0f437C0000;
	fma.rm.f32 	%f83, %f80, %f82, %f81;
	add.f32 	%f84, %f83, 0fCB40007F;
	neg.f32 	%f85, %f84;
	fma.rn.f32 	%f86, %f188, 0f3FB8AA3B, %f85;
	fma.rn.f32 	%f87, %f188, 0f32A57060, %f86;
	mov.b32 	%r87, %f83;
	shl.b32 	%r88, %r87, 23;
	mov.b32 	%f88, %r88;
	ex2.approx.ftz.f32 	%f89, %f87;
	mul.f32 	%f26, %f89, %f88;
	mov.b32 	%r137, 0;
	@%p15 bra 	$L__BB0_18;
	mov.b32 	%r135, 0;
$L__BB0_17:
	.pragma "nounroll";
	add.s32 	%r106, %r135, %r4;
	mul.wide.s32 	%rd35, %r106, 2;
	add.s64 	%rd36, %rd2, %rd35;
	ld.global.u16 	%rs31, [%rd36];
	// begin inline asm
	cvt.rzi.s32.f16 %r90, %rs31;
	// end inline asm
	cvt.rn.f32.s32 	%f90, %r90;
	add.s32 	%r107, %r135, %r11;
	mul.wide.u32 	%rd37, %r107, 2;
	add.s64 	%rd38, %rd1, %rd37;
	ld.global.u16 	%rs32, [%rd38];
	// begin inline asm
	cvt.rzi.s32.f16 %r91, %rs32;
	// end inline asm
	cvt.rn.f32.s32 	%f91, %r91;
	mul.f32 	%f92, %f26, %f90;
	fma.rn.f32 	%f93, %f92, %f91, %f181;
	ld.global.u16 	%rs33, [%rd36+2];
	// begin inline asm
	cvt.rzi.s32.f16 %r92, %rs33;
	// end inline asm
	cvt.rn.f32.s32 	%f94, %r92;
	ld.global.u16 	%rs34, [%rd38+2];
	// begin inline asm
	cvt.rzi.s32.f16 %r93, %rs34;
	// end inline asm
	cvt.rn.f32.s32 	%f95, %r93;
	mul.f32 	%f96, %f26, %f94;
	fma.rn.f32 	%f97, %f96, %f95, %f93;
	ld.global.u16 	%rs35, [%rd36+4];
	// begin inline asm
	cvt.rzi.s32.f16 %r94, %rs35;
	// end inline asm
	cvt.rn.f32.s32 	%f98, %r94;
	ld.global.u16 	%rs36, [%rd38+4];
	// begin inline asm
	cvt.rzi.s32.f16 %r95, %rs36;
	// end inline asm
	cvt.rn.f32.s32 	%f99, %r95;
	mul.f32 	%f100, %f26, %f98;
	fma.rn.f32 	%f101, %f100, %f99, %f97;
	ld.global.u16 	%rs37, [%rd36+6];
	// begin inline asm
	cvt.rzi.s32.f16 %r96, %rs37;
	// end inline asm
	cvt.rn.f32.s32 	%f102, %r96;
	ld.global.u16 	%rs38, [%rd38+6];
	// begin inline asm
	cvt.rzi.s32.f16 %r97, %rs38;
	// end inline asm
	cvt.rn.f32.s32 	%f103, %r97;
	mul.f32 	%f104, %f26, %f102;
	fma.rn.f32 	%f105, %f104, %f103, %f101;
	ld.global.u16 	%rs39, [%rd36+8];
	// begin inline asm
	cvt.rzi.s32.f16 %r98, %rs39;
	// end inline asm
	cvt.rn.f32.s32 	%f106, %r98;
	ld.global.u16 	%rs40, [%rd38+8];
	// begin inline asm
	cvt.rzi.s32.f16 %r99, %rs40;
	// end inline asm
	cvt.rn.f32.s32 	%f107, %r99;
	mul.f32 	%f108, %f26, %f106;
	fma.rn.f32 	%f109, %f108, %f107, %f105;
	ld.global.u16 	%rs41, [%rd36+10];
	// begin inline asm
	cvt.rzi.s32.f16 %r100, %rs41;
	// end inline asm
	cvt.rn.f32.s32 	%f110, %r100;
	ld.global.u16 	%rs42, [%rd38+10];
	// begin inline asm
	cvt.rzi.s32.f16 %r101, %rs42;
	// end inline asm
	cvt.rn.f32.s32 	%f111, %r101;
	mul.f32 	%f112, %f26, %f110;
	fma.rn.f32 	%f113, %f112, %f111, %f109;
	ld.global.u16 	%rs43, [%rd36+12];
	// begin inline asm
	cvt.rzi.s32.f16 %r102, %rs43;
	// end inline asm
	cvt.rn.f32.s32 	%f114, %r102;
	ld.global.u16 	%rs44, [%rd38+12];
	// begin inline asm
	cvt.rzi.s32.f16 %r103, %rs44;
	// end inline asm
	cvt.rn.f32.s32 	%f115, %r103;
	mul.f32 	%f116, %f26, %f114;
	fma.rn.f32 	%f117, %f116, %f115, %f113;
	ld.global.u16 	%rs45, [%rd36+14];
	// begin inline asm
	cvt.rzi.s32.f16 %r104, %rs45;
	// end inline asm
	cvt.rn.f32.s32 	%f118, %r104;
	ld.global.u16 	%rs46, [%rd38+14];
	// begin inline asm
	cvt.rzi.s32.f16 %r105, %rs46;
	// end inline asm
	cvt.rn.f32.s32 	%f119, %r105;
	mul.f32 	%f120, %f26, %f118;
	fma.rn.f32 	%f181, %f120, %f119, %f117;
	add.s32 	%r135, %r135, 8;
	setp.ne.s32 	%p16, %r135, %r7;
	mov.u32 	%r137, %r7;
	@%p16 bra 	$L__BB0_17;
$L__BB0_18:
	setp.eq.s32 	%p17, %r5, 0;
	@%p17 bra 	$L__BB0_26;
	add.s32 	%r108, %r5, -1;
	setp.lt.u32 	%p18, %r108, 3;
	@%p18 bra 	$L__BB0_21;
	add.s32 	%r117, %r137, %r4;
	mul.wide.s32 	%rd39, %r117, 2;
	add.s64 	%rd40, %rd2, %rd39;
	ld.global.u16 	%rs47, [%rd40];
	// begin inline asm
	cvt.rzi.s32.f16 %r109, %rs47;
	// end inline asm
	cvt.rn.f32.s32 	%f122, %r109;
	add.s32 	%r118, %r137, %r11;
	mul.wide.u32 	%rd41, %r118, 2;
	add.s64 	%rd42, %rd1, %rd41;
	ld.global.u16 	%rs48, [%rd42];
	// begin inline asm
	cvt.rzi.s32.f16 %r110, %rs48;
	// end inline asm
	cvt.rn.f32.s32 	%f123, %r110;
	mul.f32 	%f124, %f26, %f122;
	fma.rn.f32 	%f125, %f124, %f123, %f181;
	ld.global.u16 	%rs49, [%rd40+2];
	// begin inline asm
	cvt.rzi.s32.f16 %r111, %rs49;
	// end inline asm
	cvt.rn.f32.s32 	%f126, %r111;
	cvt.u64.u32 	%rd43, %r11;
	cvt.u64.u32 	%rd44, %r137;
	add.s64 	%rd45, %rd44, %rd43;
	shl.b64 	%rd46, %rd45, 1;
	add.s64 	%rd47, %rd1, %rd46;
	ld.global.u16 	%rs50, [%rd47+2];
	// begin inline asm
	cvt.rzi.s32.f16 %r112, %rs50;
	// end inline asm
	cvt.rn.f32.s32 	%f127, %r112;
	mul.f32 	%f128, %f26, %f126;
	fma.rn.f32 	%f129, %f128, %f127, %f125;
	ld.global.u16 	%rs51, [%rd40+4];
	// begin inline asm
	cvt.rzi.s32.f16 %r113, %rs51;
	// end inline asm
	cvt.rn.f32.s32 	%f130, %r113;
	ld.global.u16 	%rs52, [%rd47+4];
	// begin inline asm
	cvt.rzi.s32.f16 %r114, %rs52;
	// end inline asm
	cvt.rn.f32.s32 	%f131, %r114;
	mul.f32 	%f132, %f26, %f130;
	fma.rn.f32 	%f133, %f132, %f131, %f129;
	ld.global.u16 	%rs53, [%rd40+6];
	// begin inline asm
	cvt.rzi.s32.f16 %r115, %rs53;
	// end inline asm
	cvt.rn.f32.s32 	%f134, %r115;
	ld.global.u16 	%rs54, [%rd47+6];
	// begin inline asm
	cvt.rzi.s32.f16 %r116, %rs54;
	// end inline asm
	cvt.rn.f32.s32 	%f135, %r116;
	mul.f32 	%f136, %f26, %f134;
	fma.rn.f32 	%f181, %f136, %f135, %f133;
	add.s32 	%r137, %r137, 4;
$L__BB0_21:
	setp.eq.s32 	%p19, %r6, 0;
	@%p19 bra 	$L__BB0_26;
	setp.eq.s32 	%p20, %r6, 1;
	@%p20 bra 	$L__BB0_24;
	add.s32 	%r123, %r137, %r4;
	mul.wide.s32 	%rd48, %r123, 2;
	add.s64 	%rd49, %rd2, %rd48;
	ld.global.u16 	%rs55, [%rd49];
	// begin inline asm
	cvt.rzi.s32.f16 %r119, %rs55;
	// end inline asm
	cvt.rn.f32.s32 	%f138, %r119;
	add.s32 	%r124, %r137, %r11;
	mul.wide.u32 	%rd50, %r124, 2;
	add.s64 	%rd51, %rd1, %rd50;
	ld.global.u16 	%rs56, [%rd51];
	// begin inline asm
	cvt.rzi.s32.f16 %r120, %rs56;
	// end inline asm
	cvt.rn.f32.s32 	%f139, %r120;
	mul.f32 	%f140, %f26, %f138;
	fma.rn.f32 	%f141, %f140, %f139, %f181;
	ld.global.u16 	%rs57, [%rd49+2];
	// begin inline asm
	cvt.rzi.s32.f16 %r121, %rs57;
	// end inline asm
	cvt.rn.f32.s32 	%f142, %r121;
	cvt.u64.u32 	%rd52, %r11;
	cvt.u64.u32 	%rd53, %r137;
	add.s64 	%rd54, %rd53, %rd52;
	shl.b64 	%rd55, %rd54, 1;
	add.s64 	%rd56, %rd1, %rd55;
	ld.global.u16 	%rs58, [%rd56+2];
	// begin inline asm
	cvt.rzi.s32.f16 %r122, %rs58;
	// end inline asm
	cvt.rn.f32.s32 	%f143, %r122;
	mul.f32 	%f144, %f26, %f142;
	fma.rn.f32 	%f181, %f144, %f143, %f141;
	add.s32 	%r137, %r137, 2;
$L__BB0_24:
	setp.eq.s32 	%p21, %r8, 0;
	@%p21 bra 	$L__BB0_26;
	add.s32 	%r127, %r137, %r4;
	mul.wide.s32 	%rd57, %r127, 2;
	add.s64 	%rd58, %rd2, %rd57;
	ld.global.u16 	%rs59, [%rd58];
	// begin inline asm
	cvt.rzi.s32.f16 %r125, %rs59;
	// end inline asm
	cvt.rn.f32.s32 	%f145, %r125;
	add.s32 	%r128, %r137, %r11;
	mul.wide.u32 	%rd59, %r128, 2;
	add.s64 	%rd60, %rd1, %rd59;
	ld.global.u16 	%rs60, [%rd60];
	// begin inline asm
	cvt.rzi.s32.f16 %r126, %rs60;
	// end inline asm
	cvt.rn.f32.s32 	%f146, %r126;
	mul.f32 	%f147, %f26, %f145;
	fma.rn.f32 	%f181, %f147, %f146, %f181;
$L__BB0_26:
	add.s32 	%r132, %r132, 1;
	setp.eq.s32 	%p22, %r132, %r32;
	@%p22 bra 	$L__BB0_27;
	bra.uni 	$L__BB0_4;
$L__BB0_27:
	ld.param.u64 	%rd64, [_Z34spatial_attention_gelu_fp16_kernelPK6__halfS1_Pffiiiii_param_2];
	mul.f32 	%f148, %f181, 0f3F000000;
	mul.f32 	%f149, %f181, 0f3F4C422A;
	mul.f32 	%f150, %f181, %f149;
	fma.rn.f32 	%f151, %f181, %f150, %f181;
	mul.f32 	%f152, %f151, 0f3D372713;
	abs.f32 	%f153, %f152;
	mul.f32 	%f154, %f153, 0f4038AA3B;
	ex2.approx.ftz.f32 	%f155, %f154;
	add.f32 	%f156, %f155, 0f3F800000;
	rcp.approx.ftz.f32 	%f157, %f156;
	fma.rn.f32 	%f158, %f157, 0fC0000000, 0f3F800000;
	setp.ge.f32 	%p23, %f153, 0f41102CB4;
	selp.f32 	%f159, 0f3F800000, %f158, %p23;
	copysign.f32 	%f160, %f152, %f159;
	mul.f32 	%f161, %f152, %f152;
	fma.rn.f32 	%f162, %f161, 0f3C80F082, 0fBD563CAE;
	fma.rn.f32 	%f163, %f162, %f161, 0f3E085941;
	fma.rn.f32 	%f164, %f163, %f161, 0fBEAAA9ED;
	fma.rn.f32 	%f165, %f164, %f161, 0f00000000;
	fma.rn.f32 	%f166, %f165, %f152, %f152;
	setp.ge.f32 	%p24, %f153, 0f3F19999A;
	selp.f32 	%f167, %f160, %f166, %p24;
	add.f32 	%f168, %f167, 0f3F800000;
	mul.f32 	%f169, %f148, %f168;
	mul.f32 	%f170, %f28, %f169;
	mad.lo.s32 	%r129, %r34, %r1, %r41;
	mad.lo.s32 	%r130, %r129, %r31, %r3;
	mul.lo.s32 	%r131, %r130, %r29;
	cvta.to.global.u64 	%rd61, %rd64;
	mul.wide.s32 	%rd62, %r131, 4;
	add.s64 	%rd63, %rd61, %rd62;
	st.global.f32 	[%rd63], %f170;
$L__BB0_28:
	ret;

}


// ===== COMPILED SASS (sm_100) =====

	.target	sm_100

	.elftype	@"ET_EXEC"


//--------------------- .note.nv.tkinfo           --------------------------
	.section	.note.nv.tkinfo,"",@"SHT_NOTE"
	.sectionflags	@"SHF_NOTE_NV_TKINFO"
	.tkinfo
        /*0018*/ 	.word	0x00000002
        /*0030*/ 	.string	""
        /*0030*/ 	.string	"ptxas"
        /*0030*/ 	.string	"Cuda compilation tools, release 13.0, V13.0.88"
        /*0030*/ 	.string	"Build cuda_13.0.r13.0/compiler.36424714_0"
        /*0030*/ 	.string	"-arch sm_100 -m 64 "



//--------------------- .note.nv.cuinfo           --------------------------
	.section	.note.nv.cuinfo,"",@"SHT_NOTE"
	.sectionflags	@"SHF_NOTE_NV_CUINFO"
        /*0018*/ 	.short	0x0002
        /*001a*/ 	.short	0x0064
        /*001c*/ 	.short	0x0082
	.zero		2


//--------------------- .nv.info                  --------------------------
	.section	.nv.info,"",@"SHT_CUDA_INFO"
	.align	4


	//----- nvinfo : EIATTR_REGCOUNT
	.align		4
        /*0000*/ 	.byte	0x04, 0x2f
        /*0002*/ 	.short	(.L_1 - .L_0)
	.align		4
.L_0:
        /*0004*/ 	.word	index@(_Z34spatial_attention_gelu_fp16_kernelPK6__halfS1_Pffiiiii)
        /*0008*/ 	.word	0x0000001e


	//----- nvinfo : EIATTR_FRAME_SIZE
	.align		4
.L_1:
        /*000c*/ 	.byte	0x04, 0x11
        /*000e*/ 	.short	(.L_3 - .L_2)
	.align		4
.L_2:
        /*0010*/ 	.word	index@(_Z34spatial_attention_gelu_fp16_kernelPK6__halfS1_Pffiiiii)
        /*0014*/ 	.word	0x00000000


	//----- nvinfo : EIATTR_MIN_STACK_SIZE
	.align		4
.L_3:
        /*0018*/ 	.byte	0x04, 0x12
        /*001a*/ 	.short	(.L_5 - .L_4)
	.align		4
.L_4:
        /*001c*/ 	.word	index@(_Z34spatial_attention_gelu_fp16_kernelPK6__halfS1_Pffiiiii)
        /*0020*/ 	.word	0x00000000
.L_5:


//--------------------- .nv.compat                --------------------------
	.section	.nv.compat,"",@"SHT_CUDA_COMPAT_INFO"
	.align	4
        /*0000*/ 	.byte	0x02, 0x09, 0x00, 0x00, 0x02, 0x02, 0x01, 0x00, 0x02, 0x05, 0x05, 0x00, 0x03, 0x07, 0x01, 0x01
        /*0010*/ 	.byte	0x02, 0x03, 0x00, 0x00, 0x02, 0x06, 0x01, 0x00, 0x04, 0x0b, 0x08, 0x00, 0x01, 0x00, 0x00, 0x00
        /*0020*/ 	.byte	0x00, 0x00, 0x00, 0x00


//--------------------- .nv.info._Z34spatial_attention_gelu_fp16_kernelPK6__halfS1_Pffiiiii --------------------------
	.section	.nv.info._Z34spatial_attention_gelu_fp16_kernelPK6__halfS1_Pffiiiii,"",@"SHT_CUDA_INFO"
	.sectionflags	@""
	.align	4


	//----- nvinfo : EIATTR_CUDA_API_VERSION
	.align		4
        /*0000*/ 	.byte	0x04, 0x37
        /*0002*/ 	.short	(.L_7 - .L_6)
.L_6:
        /*0004*/ 	.word	0x00000082


	//----- nvinfo : EIATTR_KPARAM_INFO
	.align		4
.L_7:
        /*0008*/ 	.byte	0x04, 0x17
        /*000a*/ 	.short	(.L_9 - .L_8)
.L_8:
        /*000c*/ 	.word	0x00000000
        /*0010*/ 	.short	0x0008
        /*0012*/ 	.short	0x002c
        /*0014*/ 	.byte	0x00, 0xf0, 0x11, 0x00


	//----- nvinfo : EIATTR_KPARAM_INFO
	.align		4
.L_9:
        /*0018*/ 	.byte	0x04, 0x17
        /*001a*/ 	.short	(.L_11 - .L_10)
.L_10:
        /*001c*/ 	.word	0x00000000
        /*0020*/ 	.short	0x0007
        /*0022*/ 	.short	0x0028
        /*0024*/ 	.byte	0x00, 0xf0, 0x11, 0x00


	//----- nvinfo : EIATTR_KPARAM_INFO
	.align		4
.L_11:
        /*0028*/ 	.byte	0x04, 0x17
        /*002a*/ 	.short	(.L_13 - .L_12)
.L_12:
        /*002c*/ 	.word	0x00000000
        /*0030*/ 	.short	0x0006
        /*0032*/ 	.short	0x0024
        /*0034*/ 	.byte	0x00, 0xf0, 0x11, 0x00


	//----- nvinfo : EIATTR_KPARAM_INFO
	.align		4
.L_13:
        /*0038*/ 	.byte	0x04, 0x17
        /*003a*/ 	.short	(.L_15 - .L_14)
.L_14:
        /*003c*/ 	.word	0x00000000
        /*0040*/ 	.short	0x0005
        /*0042*/ 	.short	0x0020
        /*0044*/ 	.byte	0x00, 0xf0, 0x11, 0x00


	//----- nvinfo : EIATTR_KPARAM_INFO
	.align		4
.L_15:
        /*0048*/ 	.byte	0x04, 0x17
        /*004a*/ 	.short	(.L_17 - .L_16)
.L_16:
        /*004c*/ 	.word	0x00000000
        /*0050*/ 	.short	0x0004
        /*0052*/ 	.short	0x001c
        /*0054*/ 	.byte	0x00, 0xf0, 0x11, 0x00


	//----- nvinfo : EIATTR_KPARAM_INFO
	.align		4
.L_17:
        /*0058*/ 	.byte	0x04, 0x17
        /*005a*/ 	.short	(.L_19 - .L_18)
.L_18:
        /*005c*/ 	.word	0x00000000
        /*0060*/ 	.short	0x0003
        /*0062*/ 	.short	0x0018
        /*0064*/ 	.byte	0x00, 0xf0, 0x11, 0x00


	//----- nvinfo : EIATTR_KPARAM_INFO
	.align		4
.L_19:
        /*0068*/ 	.byte	0x04, 0x17
        /*006a*/ 	.short	(.L_21 - .L_20)
.L_20:
        /*006c*/ 	.word	0x00000000
        /*0070*/ 	.short	0x0002
        /*0072*/ 	.short	0x0010
        /*0074*/ 	.byte	0x00, 0xf5, 0x21, 0x00


	//----- nvinfo : EIATTR_KPARAM_INFO
	.align		4
.L_21:
        /*0078*/ 	.byte	0x04, 0x17
        /*007a*/ 	.short	(.L_23 - .L_22)
.L_22:
        /*007c*/ 	.word	0x00000000
        /*0080*/ 	.short	0x0001
        /*0082*/ 	.short	0x0008
        /*0084*/ 	.byte	0x00, 0xf5, 0x21, 0x00


	//----- nvinfo : EIATTR_KPARAM_INFO
	.align		4
.L_23:
        /*0088*/ 	.byte	0x04, 0x17
        /*008a*/ 	.short	(.L_25 - .L_24)
.L_24:
        /*008c*/ 	.word	0x00000000
        /*0090*/ 	.short	0x0000
        /*0092*/ 	.short	0x0000
        /*0094*/ 	.byte	0x00, 0xf5, 0x21, 0x00


	//----- nvinfo : EIATTR_SPARSE_MMA_MASK
	.align		4
.L_25:
        /*0098*/ 	.byte	0x03, 0x50
        /*009a*/ 	.short	0x0000


	//----- nvinfo : EIATTR_MAXREG_COUNT
	.align		4
        /*009c*/ 	.byte	0x03, 0x1b
        /*009e*/ 	.short	0x00ff


	//----- nvinfo : EIATTR_MERCURY_ISA_VERSION
	.align		4
        /*00a0*/ 	.byte	0x03, 0x5f
        /*00a2*/ 	.short	0x0101


	//----- nvinfo : EIATTR_VRC_CTA_INIT_COUNT
	.align		4
        /*00a4*/ 	.byte	0x02, 0x4a
	.zero		1
	.zero		1


	//----- nvinfo : EIATTR_EXIT_INSTR_OFFSETS
	.align		4
        /*00a8*/ 	.byte	0x04, 0x1c
        /*00aa*/ 	.short	(.L_27 - .L_26)


	//   ....[0]....
.L_26:
        /*00ac*/ 	.word	0x00000130


	//   ....[1]....
        /*00b0*/ 	.word	0x00001af0


	//----- nvinfo : EIATTR_CBANK_PARAM_SIZE
	.align		4
.L_27:
        /*00b4*/ 	.byte	0x03, 0x19
        /*00b6*/ 	.short	0x0030


	//----- nvinfo : EIATTR_PARAM_CBANK
	.align		4
        /*00b8*/ 	.byte	0x04, 0x0a
        /*00ba*/ 	.short	(.L_29 - .L_28)
	.align		4
.L_28:
        /*00bc*/ 	.word	index@(.nv.constant0._Z34spatial_attention_gelu_fp16_kernelPK6__halfS1_Pffiiiii)
        /*00c0*/ 	.short	0x0380
        /*00c2*/ 	.short	0x0030


	//----- nvinfo : EIATTR_SW_WAR
	.align		4
.L_29:
        /*00c4*/ 	.byte	0x04, 0x36
        /*00c6*/ 	.short	(.L_31 - .L_30)
.L_30:
        /*00c8*/ 	.word	0x00000008
.L_31:


//--------------------- .nv.callgraph             --------------------------
	.section	.nv.callgraph,"",@"SHT_CUDA_CALLGRAPH"
	.align	4
	.sectionentsize	8
	.align		4
        /*0000*/ 	.word	0x00000000
	.align		4
        /*0004*/ 	.word	0xffffffff
	.align		4
        /*0008*/ 	.word	0x00000000
	.align		4
        /*000c*/ 	.word	0xfffffffe
	.align		4
        /*0010*/ 	.word	0x00000000
	.align		4
        /*0014*/ 	.word	0xfffffffd
	.align		4
        /*0018*/ 	.word	0x00000000
	.align		4
        /*001c*/ 	.word	0xfffffffc


//--------------------- .text._Z34spatial_attention_gelu_fp16_kernelPK6__halfS1_Pffiiiii --------------------------
	.section	.text._Z34spatial_attention_gelu_fp16_kernelPK6__halfS1_Pffiiiii,"ax",@progbits
	.align	128
        .global         _Z34spatial_attention_gelu_fp16_kernelPK6__halfS1_Pffiiiii
        .type           _Z34spatial_attention_gelu_fp16_kernelPK6__halfS1_Pffiiiii,@function
        .size           _Z34spatial_attention_gelu_fp16_kernelPK6__halfS1_Pffiiiii,(.L_x_13 - _Z34spatial_attention_gelu_fp16_kernelPK6__halfS1_Pffiiiii)
        .other          _Z34spatial_attention_gelu_fp16_kernelPK6__halfS1_Pffiiiii,@"STO_CUDA_ENTRY STV_DEFAULT"
_Z34spatial_attention_gelu_fp16_kernelPK6__halfS1_Pffiiiii:
.text._Z34spatial_attention_gelu_fp16_kernelPK6__halfS1_Pffiiiii:
[----:B------:R-:W-:Y:S01]  /*0000*/  LDC R1, c[0x0][0x37c] ;  /* 0x0000df00ff017b82 */ /* 0x000fe20000000800 */
[----:B------:R-:W0:Y:S07]  /*0010*/  S2R R3, SR_TID.Y ;  /* 0x0000000000037919 */ /* 0x000e2e0000002200 */
[----:B------:R-:W1:Y:S01]  /*0020*/  LDC R7, c[0x0][0x368] ;  /* 0x0000da00ff077b82 */ /* 0x000e620000000800 */
[----:B------:R-:W2:Y:S01]  /*0030*/  LDCU UR13, c[0x0][0x3a4] ;  /* 0x00007480ff0d77ac */ /* 0x000ea20008000800 */
[----:B------:R-:W1:Y:S01]  /*0040*/  S2R R0, SR_TID.Z ;  /* 0x0000000000007919 */ /* 0x000e620000002300 */
[----:B------:R-:W3:Y:S01]  /*0050*/  LDCU UR7, c[0x0][0x39c] ;  /* 0x00007380ff0777ac */ /* 0x000ee20008000800 */
[----:B------:R-:W4:Y:S04]  /*0060*/  S2R R5, SR_TID.X ;  /* 0x0000000000057919 */ /* 0x000f280000002100 */
[----:B------:R-:W0:Y:S01]  /*0070*/  S2UR UR5, SR_CTAID.Y ;  /* 0x00000000000579c3 */ /* 0x000e220000002600 */
[----:B------:R-:W5:Y:S07]  /*0080*/  LDCU UR16, c[0x0][0x3a8] ;  /* 0x00007500ff1077ac */ /* 0x000f6e0008000800 */
[----:B------:R-:W0:Y:S08]  /*0090*/  LDC R6, c[0x0][0x364] ;  /* 0x0000d900ff067b82 */ /* 0x000e300000000800 */
[----:B------:R-:W1:Y:S08]  /*00a0*/  S2UR UR4, SR_CTAID.Z ;  /* 0x00000000000479c3 */ /* 0x000e700000002700 */
[----:B------:R-:W4:Y:S08]  /*00b0*/  S2UR UR6, SR_CTAID.X ;  /* 0x00000000000679c3 */ /* 0x000f300000002500 */
[----:B------:R-:W4:Y:S01]  /*00c0*/  LDC R8, c[0x0][0x360] ;  /* 0x0000d800ff087b82 */ /* 0x000f220000000800 */
[----:B0-----:R-:W-:-:S05]  /*00d0*/  IMAD R6, R6, UR5, R3 ;  /* 0x0000000506067c24 */ /* 0x001fca000f8e0203 */
[----:B--2---:R-:W-:Y:S01]  /*00e0*/  ISETP.GE.AND P0, PT, R6, UR13, PT ;  /* 0x0000000d06007c0c */ /* 0x004fe2000bf06270 */
[----:B-1----:R-:W-:-:S05]  /*00f0*/  IMAD R7, R7, UR4, R0 ;  /* 0x0000000407077c24 */ /* 0x002fca000f8e0200 */
[----:B---3--:R-:W-:Y:S01]  /*0100*/  ISETP.GE.OR P0, PT, R7, UR7, P0 ;  /* 0x0000000707007c0c */ /* 0x008fe20008706670 */
[----:B----4-:R-:W-:-:S05]  /*0110*/  IMAD R8, R8, UR6, R5 ;  /* 0x0000000608087c24 */ /* 0x010fca000f8e0205 */
[----:B-----5:R-:W-:-:S13]  /*0120*/  ISETP.GE.OR P0, PT, R8, UR16, P0 ;  /* 0x0000001008007c0c */ /* 0x020fda0008706670 */
[----:B------:R-:W-:Y:S05]  /*0130*/  @P0 EXIT ;  /* 0x000000000000094d */ /* 0x000fea0003800000 */
[----:B------:R-:W0:Y:S01]  /*0140*/  LDCU UR4, c[0x0][0x3ac] ;  /* 0x00007580ff0477ac */ /* 0x000e220008000800 */
[----:B------:R-:W-:Y:S01]  /*0150*/  HFMA2 R9, -RZ, RZ, 0, 0 ;  /* 0x00000000ff097431 */ /* 0x000fe200000001ff */
[----:B------:R-:W1:Y:S01]  /*0160*/  LDCU.64 UR14, c[0x0][0x358] ;  /* 0x00006b00ff0e77ac */ /* 0x000e620008000a00 */
[----:B0-----:R-:W-:-:S09]  /*0170*/  UISETP.GE.AND UP0, UPT, UR4, 0x1, UPT ;  /* 0x000000010400788c */ /* 0x001fd2000bf06270 */
[----:B-1----:R-:W-:Y:S05]  /*0180*/  BRA.U !UP0, `(.L_x_0) ;  /* 0x0000001508d07547 */ /* 0x002fea000b800000 */
[----:B------:R-:W0:Y:S01]  /*0190*/  LDCU UR4, c[0x0][0x3a0] ;  /* 0x00007400ff0477ac */ /* 0x000e220008000800 */
[----:B------:R-:W-:-:S04]  /*01a0*/  IMAD R3, R7, UR13, R6 ;  /* 0x0000000d07037c24 */ /* 0x000fc8000f8e0206 */
[----:B------:R-:W-:Y:S01]  /*01b0*/  IMAD R0, R3, UR16, R8 ;  /* 0x0000001003007c24 */ /* 0x000fe2000f8e0208 */
[----:B0-----:R-:W-:-:S09]  /*01c0*/  UISETP.GE.AND UP0, UPT, UR4, 0x1, UPT ;  /* 0x000000010400788c */ /* 0x001fd2000bf06270 */
[----:B------:R-:W-:Y:S05]  /*01d0*/  BRA.U !UP0, `(.L_x_0) ;  /* 0x0000001508bc7547 */ /* 0x000fea000b800000 */
[----:B------:R-:W-:Y:S01]  /*01e0*/  ULOP3.LUT UR11, UR4, 0x7ffffff8, URZ, 0xc0, !UPT ;  /* 0x7ffffff8040b7892 */ /* 0x000fe2000f8ec0ff */
[----:B------:R-:W-:Y:S01]  /*01f0*/  IMAD.MOV.U32 R9, RZ, RZ, RZ ;  /* 0x000000ffff097224 */ /* 0x000fe200078e00ff */
[----:B------:R-:W-:Y:S02]  /*0200*/  ULOP3.LUT UR9, UR4, 0x7, URZ, 0xc0, !UPT ;  /* 0x0000000704097892 */ /* 0x000fe4000f8ec0ff */
[----:B------:R-:W-:Y:S01]  /*0210*/  IMAD R0, R0, UR4, RZ ;  /* 0x0000000400007c24 */ /* 0x000fe2000f8e02ff */
[----:B------:R-:W-:Y:S02]  /*0220*/  ULOP3.LUT UR10, UR4, 0x3, URZ, 0xc0, !UPT ;  /* 0x00000003040a7892 */ /* 0x000fe4000f8ec0ff */
[----:B------:R-:W-:Y:S02]  /*0230*/  ULOP3.LUT UR12, UR4, 0x1, URZ, 0xc0, !UPT ;  /* 0x00000001040c7892 */ /* 0x000fe4000f8ec0ff */
[----:B------:R-:W-:Y:S01]  /*0240*/  UIADD3 UR8, UPT, UPT, -UR11, URZ, URZ ;  /* 0x000000ff0b087290 */ /* 0x000fe2000fffe1ff */
[----:B------:R-:W-:-:S11]  /*0250*/  UMOV UR4, URZ ;  /* 0x000000ff00047c82 */ /* 0x000fd60008000000 */
.L_x_11:
[----:B------:R-:W0:Y:S01]  /*0260*/  LDCU UR5, c[0x0][0x3a0] ;  /* 0x00007400ff0577ac */ /* 0x000e220008000800 */
[----:B------:R-:W-:Y:S02]  /*0270*/  HFMA2 R13, -RZ, RZ, 0, 0 ;  /* 0x00000000ff0d7431 */ /* 0x000fe400000001ff */
[----:B------:R-:W-:Y:S01]  /*0280*/  IMAD.MOV.U32 R3, RZ, RZ, RZ ;  /* 0x000000ffff037224 */ /* 0x000fe200078e00ff */
[----:B0-----:R-:W-:Y:S02]  /*0290*/  UISETP.GE.U32.AND UP0, UPT, UR5, 0x8, UPT ;  /* 0x000000080500788c */ /* 0x001fe4000bf06070 */
[----:B------:R-:W-:-:S07]  /*02a0*/  UIMAD UR17, UR4, UR5, URZ ;  /* 0x00000005041172a4 */ /* 0x000fce000f8e02ff */
[----:B------:R-:W-:Y:S05]  /*02b0*/  BRA.U !UP0, `(.L_x_1) ;  /* 0x0000000508287547 */ /* 0x000fea000b800000 */
[----:B------:R-:W0:Y:S01]  /*02c0*/  LDCU.64 UR6, c[0x0][0x388] ;  /* 0x00007100ff0677ac */ /* 0x000e220008000a00 */
[----:B------:R-:W-:Y:S01]  /*02d0*/  MOV R13, RZ ;  /* 0x000000ff000d7202 */ /* 0x000fe20000000f00 */
[----:B------:R-:W-:Y:S01]  /*02e0*/  IMAD.MOV.U32 R10, RZ, RZ, R0 ;  /* 0x000000ffff0a7224 */ /* 0x000fe200078e0000 */
[----:B0-----:R-:W-:-:S04]  /*02f0*/  UIMAD.WIDE.U32 UR6, UR17, 0x2, UR6 ;  /* 0x00000002110678a5 */ /* 0x001fc8000f8e0006 */
[----:B------:R-:W-:-:S04]  /*0300*/  UIADD3 UR5, UP0, UPT, UR6, 0x8, URZ ;  /* 0x0000000806057890 */ /* 0x000fc8000ff1e0ff */
[----:B------:R-:W-:Y:S02]  /*0310*/  UIADD3.X UR6, UPT, UPT, URZ, UR7, URZ, UP0, !UPT ;  /* 0x00000007ff067290 */ /* 0x000fe400087fe4ff */
[----:B------:R-:W-:Y:S01]  /*0320*/  MOV R2, UR5 ;  /* 0x0000000500027c02 */ /* 0x000fe20008000f00 */
[----:B------:R-:W-:-:S03]  /*0330*/  UMOV UR5, UR8 ;  /* 0x0000000800057c82 */ /* 0x000fc60008000000 */
[----:B------:R-:W-:-:S07]  /*0340*/  IMAD.U32 R3, RZ, RZ, UR6 ;  /* 0x00000006ff037e24 */ /* 0x000fce000f8e00ff */
.L_x_2:
[----:B------:R-:W0:Y:S01]  /*0350*/  LDC.64 R4, c[0x0][0x380] ;  /* 0x0000e000ff047b82 */ /* 0x000e220000000a00 */
[----:B------:R-:W2:Y:S04]  /*0360*/  LDG.E.U16 R22, desc[UR14][R2.64+-0x8] ;  /* 0xfffff80e02167981 */ /* 0x000ea8000c1e1500 */
[----:B------:R-:W3:Y:S04]  /*0370*/  LDG.E.U16 R23, desc[UR14][R2.64+-0x6] ;  /* 0xfffffa0e02177981 */ /* 0x000ee8000c1e1500 */
[----:B------:R-:W4:Y:S04]  /*0380*/  LDG.E.U16 R25, desc[UR14][R2.64+-0x4] ;  /* 0xfffffc0e02197981 */ /* 0x000f28000c1e1500 */
[----:B------:R-:W5:Y:S04]  /*0390*/  LDG.E.U16 R26, desc[UR14][R2.64+-0x2] ;  /* 0xfffffe0e021a7981 */ /* 0x000f68000c1e1500 */
[----:B------:R-:W5:Y:S04]  /*03a0*/  LDG.E.U16 R27, desc[UR14][R2.64] ;  /* 0x0000000e021b7981 */ /* 0x000f68000c1e1500 */
[----:B------:R-:W5:Y:S01]  /*03b0*/  LDG.E.U16 R24, desc[UR14][R2.64+0x2] ;  /* 0x0000020e02187981 */ /* 0x000f62000c1e1500 */
[----:B0-----:R-:W-:-:S03]  /*03c0*/  IMAD.WIDE R4, R10, 0x2, R4 ;  /* 0x000000020a047825 */ /* 0x001fc600078e0204 */
[----:B------:R-:W5:Y:S04]  /*03d0*/  LDG.E.U16 R20, desc[UR14][R2.64+0x4] ;  /* 0x0000040e02147981 */ /* 0x000f68000c1e1500 */
[----:B------:R-:W5:Y:S04]  /*03e0*/  LDG.E.U16 R11, desc[UR14][R4.64] ;  /* 0x0000000e040b7981 */ /* 0x000f68000c1e1500 */
[----:B------:R-:W5:Y:S04]  /*03f0*/  LDG.E.U16 R18, desc[UR14][R4.64+0x2] ;  /* 0x0000020e04127981 */ /* 0x000f68000c1e1500 */
[----:B------:R-:W5:Y:S04]  /*0400*/  LDG.E.U16 R16, desc[UR14][R4.64+0x4] ;  /* 0x0000040e04107981 */ /* 0x000f68000c1e1500 */
[----:B------:R-:W5:Y:S04]  /*0410*/  LDG.E.U16 R12, desc[UR14][R4.64+0x6] ;  /* 0x0000060e040c7981 */ /* 0x000f68000c1e1500 */
[----:B------:R-:W5:Y:S04]  /*0420*/  LDG.E.U16 R14, desc[UR14][R4.64+0x8] ;  /* 0x0000080e040e7981 */ /* 0x000f68000c1e1500 */
[----:B------:R-:W5:Y:S04]  /*0430*/  LDG.E.U16 R17, desc[UR14][R4.64+0xa] ;  /* 0x00000a0e04117981 */ /* 0x000f68000c1e1500 */
[----:B------:R-:W5:Y:S04]  /*0440*/  LDG.E.U16 R15, desc[UR14][R4.64+0xc] ;  /* 0x00000c0e040f7981 */ /* 0x000f68000c1e1500 */
[----:B------:R0:W5:Y:S04]  /*0450*/  LDG.E.U16 R19, desc[UR14][R2.64+0x6] ;  /* 0x0000060e02137981 */ /* 0x000168000c1e1500 */
[----:B------:R1:W5:Y:S01]  /*0460*/  LDG.E.U16 R21, desc[UR14][R4.64+0xe] ;  /* 0x00000e0e04157981 */ /* 0x000362000c1e1500 */
[----:B------:R-:W-:-:S04]  /*0470*/  UIADD3 UR5, UPT, UPT, UR5, 0x8, URZ ;  /* 0x0000000805057890 */ /* 0x000fc8000fffe0ff */
[----:B------:R-:W-:Y:S01]  /*0480*/  UISETP.NE.AND UP0, UPT, UR5, URZ, UPT ;  /* 0x000000ff0500728c */ /* 0x000fe2000bf05270 */
[----:B0-----:R-:W-:Y:S01]  /*0490*/  IADD3 R2, P0, PT, R2, 0x10, RZ ;  /* 0x0000001002027810 */ /* 0x001fe20007f1e0ff */
[----:B------:R-:W-:-:S03]  /*04a0*/  VIADD R10, R10, 0x8 ;  /* 0x000000080a0a7836 */ /* 0x000fc60000000000 */
[----:B------:R-:W-:Y:S01]  /*04b0*/  IADD3.X R3, PT, PT, RZ, R3, RZ, P0, !PT ;  /* 0x00000003ff037210 */ /* 0x000fe200007fe4ff */
[----:B--2---:R-:W0:Y:S08]  /*04c0*/  F2I.F16.TRUNC.NTZ R22, R22 ;  /* 0x0000001600167305 */ /* 0x004e30000010f100 */
[----:B---3--:R-:W-:Y:S08]  /*04d0*/  F2I.F16.TRUNC.NTZ R23, R23 ;  /* 0x0000001700177305 */ /* 0x008ff0000010f100 */
[----:B----4-:R-:W-:Y:S08]  /*04e0*/  F2I.F16.TRUNC.NTZ R25, R25 ;  /* 0x0000001900197305 */ /* 0x010ff0000010f100 */
[----:B-----5:R-:W1:Y:S08]  /*04f0*/  F2I.F16.TRUNC.NTZ R11, R11 ;  /* 0x0000000b000b7305 */ /* 0x020e70000010f100 */
[----:B------:R-:W2:Y:S01]  /*0500*/  F2I.F16.TRUNC.NTZ R18, R18 ;  /* 0x0000001200127305 */ /* 0x000ea2000010f100 */
[----:B0-----:R-:W-:-:S07]  /*0510*/  I2FP.F32.S32 R22, R22 ;  /* 0x0000001600167245 */ /* 0x001fce0000201400 */
[----:B------:R-:W0:Y:S01]  /*0520*/  F2I.F16.TRUNC.NTZ R16, R16 ;  /* 0x0000001000107305 */ /* 0x000e22000010f100 */
[----:B-1----:R-:W-:-:S07]  /*0530*/  I2FP.F32.S32 R4, R11 ;  /* 0x0000000b00047245 */ /* 0x002fce0000201400 */
[----:B------:R-:W1:Y:S01]  /*0540*/  F2I.F16.TRUNC.NTZ R26, R26 ;  /* 0x0000001a001a7305 */ /* 0x000e62000010f100 */
[----:B------:R-:W-:-:S07]  /*0550*/  I2FP.F32.S32 R23, R23 ;  /* 0x0000001700177245 */ /* 0x000fce0000201400 */
[----:B------:R-:W3:Y:S01]  /*0560*/  F2I.F16.TRUNC.NTZ R12, R12 ;  /* 0x0000000c000c7305 */ /* 0x000ee2000010f100 */
[----:B--2---:R-:W-:Y:S01]  /*0570*/  I2FP.F32.S32 R5, R18 ;  /* 0x0000001200057245 */ /* 0x004fe20000201400 */
[----:B------:R-:W-:-:S06]  /*0580*/  FFMA R4, R4, R22, R13 ;  /* 0x0000001604047223 */ /* 0x000fcc000000000d */
[----:B------:R-:W2:Y:S01]  /*0590*/  F2I.F16.TRUNC.NTZ R27, R27 ;  /* 0x0000001b001b7305 */ /* 0x000ea2000010f100 */
[----:B------:R-:W-:-:S07]  /*05a0*/  I2FP.F32.S32 R25, R25 ;  /* 0x0000001900197245 */ /* 0x000fce0000201400 */
[----:B------:R-:W4:Y:S01]  /*05b0*/  F2I.F16.TRUNC.NTZ R14, R14 ;  /* 0x0000000e000e7305 */ /* 0x000f22000010f100 */
[----:B0-----:R-:W-:Y:S01]  /*05c0*/  I2FP.F32.S32 R11, R16 ;  /* 0x00000010000b7245 */ /* 0x001fe20000201400 */
[----:B------:R-:W-:-:S06]  /*05d0*/  FFMA R4, R5, R23, R4 ;  /* 0x0000001705047223 */ /* 0x000fcc0000000004 */
[----:B------:R-:W0:Y:S01]  /*05e0*/  F2I.F16.TRUNC.NTZ R24, R24 ;  /* 0x0000001800187305 */ /* 0x000e22000010f100 */
[----:B-1----:R-:W-:-:S07]  /*05f0*/  I2FP.F32.S32 R26, R26 ;  /* 0x0000001a001a7245 */ /* 0x002fce0000201400 */
[----:B------:R-:W1:Y:S01]  /*0600*/  F2I.F16.TRUNC.NTZ R17, R17 ;  /* 0x0000001100117305 */ /* 0x000e62000010f100 */
[----:B---3--:R-:W-:Y:S01]  /*0610*/  I2FP.F32.S32 R5, R12 ;  /* 0x0000000c00057245 */ /* 0x008fe20000201400 */
[----:B------:R-:W-:-:S06]  /*0620*/  FFMA R4, R11, R25, R4 ;  /* 0x000000190b047223 */ /* 0x000fcc0000000004 */
[----:B------:R-:W3:Y:S01]  /*0630*/  F2I.F16.TRUNC.NTZ R20, R20 ;  /* 0x0000001400147305 */ /* 0x000ee2000010f100 */
[----:B--2---:R-:W-:-:S07]  /*0640*/  I2FP.F32.S32 R27, R27 ;  /* 0x0000001b001b7245 */ /* 0x004fce0000201400 */
[----:B------:R-:W2:Y:S01]  /*0650*/  F2I.F16.TRUNC.NTZ R15, R15 ;  /* 0x0000000f000f7305 */ /* 0x000ea2000010f100 */
[----:B----4-:R-:W-:Y:S01]  /*0660*/  I2FP.F32.S32 R11, R14 ;  /* 0x0000000e000b7245 */ /* 0x010fe20000201400 */
[----:B------:R-:W-:-:S06]  /*0670*/  FFMA R4, R5, R26, R4 ;  /* 0x0000001a05047223 */ /* 0x000fcc0000000004 */
[----:B------:R-:W4:Y:S01]  /*0680*/  F2I.F16.TRUNC.NTZ R19, R19 ;  /* 0x0000001300137305 */ /* 0x000f22000010f100 */
[----:B0-----:R-:W-:-:S07]  /*0690*/  I2FP.F32.S32 R24, R24 ;  /* 0x0000001800187245 */ /* 0x001fce0000201400 */
[----:B------:R-:W0:Y:S01]  /*06a0*/  F2I.F16.TRUNC.NTZ R21, R21 ;  /* 0x0000001500157305 */ /* 0x000e22000010f100 */
[----:B-1----:R-:W-:Y:S01]  /*06b0*/  I2FP.F32.S32 R17, R17 ;  /* 0x0000001100117245 */ /* 0x002fe20000201400 */
[----:B------:R-:W-:Y:S01]  /*06c0*/  FFMA R4, R11, R27, R4 ;  /* 0x0000001b0b047223 */ /* 0x000fe20000000004 */
[----:B---3--:R-:W-:Y:S02]  /*06d0*/  I2FP.F32.S32 R20, R20 ;  /* 0x0000001400147245 */ /* 0x008fe40000201400 */
[----:B--2---:R-:W-:Y:S01]  /*06e0*/  I2FP.F32.S32 R15, R15 ;  /* 0x0000000f000f7245 */ /* 0x004fe20000201400 */
[----:B------:R-:W-:Y:S01]  /*06f0*/  FFMA R4, R17, R24, R4 ;  /* 0x0000001811047223 */ /* 0x000fe20000000004 */
[----:B----4-:R-:W-:-:S03]  /*0700*/  I2FP.F32.S32 R19, R19 ;  /* 0x0000001300137245 */ /* 0x010fc60000201400 */
[----:B------:R-:W-:Y:S01]  /*0710*/  FFMA R4, R15, R20, R4 ;  /* 0x000000140f047223 */ /* 0x000fe20000000004 */
[----:B0-----:R-:W-:-:S05]  /*0720*/  I2FP.F32.S32 R21, R21 ;  /* 0x0000001500157245 */ /* 0x001fca0000201400 */
[----:B------:R-:W-:Y:S01]  /*0730*/  FFMA R13, R21, R19, R4 ;  /* 0x00000013150d7223 */ /* 0x000fe20000000004 */
[----:B------:R-:W-:Y:S06]  /*0740*/  BRA.U UP0, `(.L_x_2) ;  /* 0xfffffffd00007547 */ /* 0x000fec000b83ffff */
[----:B------:R-:W-:-:S07]  /*0750*/  MOV R3, UR11 ;  /* 0x0000000b00037c02 */ /* 0x000fce0008000f00 */
.L_x_1:
[----:B------:R-:W-:-:S09]  /*0760*/  UISETP.NE.AND UP0, UPT, UR9, URZ, UPT ;  /* 0x000000ff0900728c */ /* 0x000fd2000bf05270 */
[----:B------:R-:W-:Y:S05]  /*0770*/  BRA.U !UP0, `(.L_x_3) ;  /* 0x0000000508607547 */ /* 0x000fea000b800000 */
[----:B------:R-:W-:Y:S02]  /*0780*/  UIADD3 UR5, UPT, UPT, UR9, -0x1, URZ ;  /* 0xffffffff09057890 */ /* 0x000fe4000fffe0ff */
[----:B------:R-:W-:Y:S02]  /*0790*/  UISETP.NE.AND UP2, UPT, UR10, URZ, UPT ;  /* 0x000000ff0a00728c */ /* 0x000fe4000bf45270 */
[----:B------:R-:W-:-:S09]  /*07a0*/  UISETP.GE.U32.AND UP1, UPT, UR5, 0x3, UPT ;  /* 0x000000030500788c */ /* 0x000fd2000bf26070 */
[----:B------:R-:W-:Y:S05]  /*07b0*/  BRA.U !UP1, `(.L_x_4) ;  /* 0x0000000109a07547 */ /* 0x000fea000b800000 */
[----:B------:R-:W0:Y:S01]  /*07c0*/  LDC.64 R14, c[0x0][0x388] ;  /* 0x0000e200ff0e7b82 */ /* 0x000e220000000a00 */
[C---:B------:R-:W-:Y:S01]  /*07d0*/  IADD3 R19, PT, PT, R3.reuse, UR17, RZ ;  /* 0x0000001103137c10 */ /* 0x040fe2000fffe0ff */
[----:B------:R-:W-:Y:S01]  /*07e0*/  IMAD.IADD R17, R0, 0x1, R3 ;  /* 0x0000000100117824 */ /* 0x000fe200078e0203 */
[----:B------:R-:W-:-:S04]  /*07f0*/  IADD3 R2, P0, PT, R3, UR17, RZ ;  /* 0x0000001103027c10 */ /* 0x000fc8000ff1e0ff */
[----:B------:R-:W-:Y:S01]  /*0800*/  IADD3.X R12, PT, PT, RZ, RZ, RZ, P0, !PT ;  /* 0x000000ffff0c7210 */ /* 0x000fe200007fe4ff */
[----:B------:R-:W1:Y:S08]  /*0810*/  LDC.64 R10, c[0x0][0x380] ;  /* 0x0000e000ff0a7b82 */ /* 0x000e700000000a00 */
[----:B------:R-:W2:Y:S01]  /*0820*/  LDC.64 R4, c[0x0][0x388] ;  /* 0x0000e200ff047b82 */ /* 0x000ea20000000a00 */
[----:B0-----:R-:W-:-:S06]  /*0830*/  IMAD.WIDE.U32 R14, R19, 0x2, R14 ;  /* 0x00000002130e7825 */ /* 0x001fcc00078e000e */
[----:B------:R-:W3:Y:S01]  /*0840*/  LDG.E.U16 R14, desc[UR14][R14.64] ;  /* 0x0000000e0e0e7981 */ /* 0x000ee2000c1e1500 */
[----:B-1----:R-:W-:-:S05]  /*0850*/  IMAD.WIDE R10, R17, 0x2, R10 ;  /* 0x00000002110a7825 */ /* 0x002fca00078e020a */
[----:B------:R-:W4:Y:S01]  /*0860*/  LDG.E.U16 R16, desc[UR14][R10.64+0x2] ;  /* 0x0000020e0a107981 */ /* 0x000f22000c1e1500 */
[----:B--2---:R-:W-:-:S03]  /*0870*/  LEA R4, P0, R2, R4, 0x1 ;  /* 0x0000000402047211 */ /* 0x004fc600078008ff */
[----:B------:R-:W2:Y:S01]  /*0880*/  LDG.E.U16 R18, desc[UR14][R10.64+0x4] ;  /* 0x0000040e0a127981 */ /* 0x000ea2000c1e1500 */
[----:B------:R-:W-:-:S03]  /*0890*/  LEA.HI.X R5, R2, R5, R12, 0x1, P0 ;  /* 0x0000000502057211 */ /* 0x000fc600000f0c0c */
[----:B------:R0:W5:Y:S04]  /*08a0*/  LDG.E.U16 R20, desc[UR14][R10.64+0x6] ;  /* 0x0000060e0a147981 */ /* 0x000168000c1e1500 */
[----:B------:R-:W2:Y:S04]  /*08b0*/  LDG.E.U16 R2, desc[UR14][R10.64] ;  /* 0x0000000e0a027981 */ /* 0x000ea8000c1e1500 */
[----:B------:R-:W5:Y:S04]  /*08c0*/  LDG.E.U16 R17, desc[UR14][R4.64+0x2] ;  /* 0x0000020e04117981 */ /* 0x000f68000c1e1500 */
[----:B------:R-:W5:Y:S04]  /*08d0*/  LDG.E.U16 R19, desc[UR14][R4.64+0x4] ;  /* 0x0000040e04137981 */ /* 0x000f68000c1e1500 */
[----:B------:R1:W5:Y:S01]  /*08e0*/  LDG.E.U16 R21, desc[UR14][R4.64+0x6] ;  /* 0x0000060e04157981 */ /* 0x000362000c1e1500 */
[----:B------:R-:W-:Y:S01]  /*08f0*/  IADD3 R3, PT, PT, R3, 0x4, RZ ;  /* 0x0000000403037810 */ /* 0x000fe20007ffe0ff */
[----:B---3--:R-:W3:Y:S08]  /*0900*/  F2I.F16.TRUNC.NTZ R12, R14 ;  /* 0x0000000e000c7305 */ /* 0x008ef0000010f100 */
[----:B----4-:R-:W-:Y:S08]  /*0910*/  F2I.F16.TRUNC.NTZ R16, R16 ;  /* 0x0000001000107305 */ /* 0x010ff0000010f100 */
[----:B--2---:R-:W0:Y:S08]  /*0920*/  F2I.F16.TRUNC.NTZ R2, R2 ;  /* 0x0000000200027305 */ /* 0x004e30000010f100 */
[----:B-----5:R-:W2:Y:S01]  /*0930*/  F2I.F16.TRUNC.NTZ R17, R17 ;  /* 0x0000001100117305 */ /* 0x020ea2000010f100 */
[----:B---3--:R-:W-:-:S07]  /*0940*/  I2FP.F32.S32 R12, R12 ;  /* 0x0000000c000c7245 */ /* 0x008fce0000201400 */
[----:B------:R-:W3:Y:S01]  /*0950*/  F2I.F16.TRUNC.NTZ R18, R18 ;  /* 0x0000001200127305 */ /* 0x000ee2000010f100 */
[----:B0-----:R-:W-:-:S07]  /*0960*/  I2FP.F32.S32 R10, R2 ;  /* 0x00000002000a7245 */ /* 0x001fce0000201400 */
[----:B------:R-:W0:Y:S01]  /*0970*/  F2I.F16.TRUNC.NTZ R19, R19 ;  /* 0x0000001300137305 */ /* 0x000e22000010f100 */
[----:B-1----:R-:W-:-:S07]  /*0980*/  I2FP.F32.S32 R5, R16 ;  /* 0x0000001000057245 */ /* 0x002fce0000201400 */
[----:B------:R-:W1:Y:S01]  /*0990*/  F2I.F16.TRUNC.NTZ R20, R20 ;  /* 0x0000001400147305 */ /* 0x000e62000010f100 */
[----:B--2---:R-:W-:-:S07]  /*09a0*/  I2FP.F32.S32 R4, R17 ;  /* 0x0000001100047245 */ /* 0x004fce0000201400 */
[----:B------:R-:W2:Y:S01]  /*09b0*/  F2I.F16.TRUNC.NTZ R21, R21 ;  /* 0x0000001500157305 */ /* 0x000ea2000010f100 */
[----:B------:R-:W-:Y:S01]  /*09c0*/  FFMA R10, R10, R12, R13 ;  /* 0x0000000c0a0a7223 */ /* 0x000fe2000000000d */
[----:B---3--:R-:W-:Y:S02]  /*09d0*/  I2FP.F32.S32 R11, R18 ;  /* 0x00000012000b7245 */ /* 0x008fe40000201400 */
[----:B0-----:R-:W-:Y:S01]  /*09e0*/  I2FP.F32.S32 R2, R19 ;  /* 0x0000001300027245 */ /* 0x001fe20000201400 */
[----:B------:R-:W-:Y:S01]  /*09f0*/  FFMA R4, R5, R4, R10 ;  /* 0x0000000405047223 */ /* 0x000fe2000000000a */
[----:B-1----:R-:W-:-:S03]  /*0a00*/  I2FP.F32.S32 R13, R20 ;  /* 0x00000014000d7245 */ /* 0x002fc60000201400 */
[----:B------:R-:W-:Y:S01]  /*0a10*/  FFMA R2, R11, R2, R4 ;  /* 0x000000020b027223 */ /* 0x000fe20000000004 */
[----:B--2---:R-:W-:-:S05]  /*0a20*/  I2FP.F32.S32 R5, R21 ;  /* 0x0000001500057245 */ /* 0x004fca0000201400 */
[----:B------:R-:W-:-:S07]  /*0a30*/  FFMA R13, R13, R5, R2 ;  /* 0x000000050d0d7223 */ /* 0x000fce0000000002 */
.L_x_4:
[----:B------:R-:W-:Y:S05]  /*0a40*/  BRA.U !UP2, `(.L_x_3) ;  /* 0x000000010aac7547 */ /* 0x000fea000b800000 */
[----:B------:R-:W-:Y:S02]  /*0a50*/  UISETP.NE.AND UP1, UPT, UR10, 0x1, UPT ;  /* 0x000000010a00788c */ /* 0x000fe4000bf25270 */
[----:B------:R-:W-:-:S07]  /*0a60*/  UISETP.NE.AND UP2, UPT, UR12, URZ, UPT ;  /* 0x000000ff0c00728c */ /* 0x000fce000bf45270 */
[----:B------:R-:W-:Y:S05]  /*0a70*/  BRA.U !UP1, `(.L_x_5) ;  /* 0x0000000109687547 */ /* 0x000fea000b800000 */
[----:B------:R-:W0:Y:S01]  /*0a80*/  LDC.64 R14, c[0x0][0x388] ;  /* 0x0000e200ff0e7b82 */ /* 0x000e220000000a00 */
[C---:B------:R-:W-:Y:S01]  /*0a90*/  VIADD R19, R3.reuse, UR17 ;  /* 0x0000001103137c36 */ /* 0x040fe20008000000 */
[----:B------:R-:W-:Y:S02]  /*0aa0*/  IADD3 R2, P0, PT, R3, UR17, RZ ;  /* 0x0000001103027c10 */ /* 0x000fe4000ff1e0ff */
[----:B------:R-:W-:Y:S02]  /*0ab0*/  IADD3 R17, PT, PT, R0, R3, RZ ;  /* 0x0000000300117210 */ /* 0x000fe40007ffe0ff */
[----:B------:R-:W-:Y:S02]  /*0ac0*/  IADD3.X R12, PT, PT, RZ, RZ, RZ, P0, !PT ;  /* 0x000000ffff0c7210 */ /* 0x000fe400007fe4ff */
[----:B------:R-:W1:Y:S08]  /*0ad0*/  LDC.64 R4, c[0x0][0x388] ;  /* 0x0000e200ff047b82 */ /* 0x000e700000000a00 */
[----:B------:R-:W2:Y:S01]  /*0ae0*/  LDC.64 R10, c[0x0][0x380] ;  /* 0x0000e000ff0a7b82 */ /* 0x000ea20000000a00 */
[----:B0-----:R-:W-:-:S06]  /*0af0*/  IMAD.WIDE.U32 R14, R19, 0x2, R14 ;  /* 0x00000002130e7825 */ /* 0x001fcc00078e000e */
[----:B------:R-:W3:Y:S01]  /*0b00*/  LDG.E.U16 R14, desc[UR14][R14.64] ;  /* 0x0000000e0e0e7981 */ /* 0x000ee2000c1e1500 */
[----:B-1----:R-:W-:-:S04]  /*0b10*/  LEA R4, P0, R2, R4, 0x1 ;  /* 0x0000000402047211 */ /* 0x002fc800078008ff */
[----:B------:R-:W-:Y:S01]  /*0b20*/  LEA.HI.X R5, R2, R5, R12, 0x1, P0 ;  /* 0x0000000502057211 */ /* 0x000fe200000f0c0c */
[----:B--2---:R-:W-:-:S04]  /*0b30*/  IMAD.WIDE R10, R17, 0x2, R10 ;  /* 0x00000002110a7825 */ /* 0x004fc800078e020a */
[----:B------:R-:W2:Y:S04]  /*0b40*/  LDG.E.U16 R4, desc[UR14][R4.64+0x2] ;  /* 0x0000020e04047981 */ /* 0x000ea8000c1e1500 */
[----:B------:R-:W4:Y:S04]  /*0b50*/  LDG.E.U16 R2, desc[UR14][R10.64] ;  /* 0x0000000e0a027981 */ /* 0x000f28000c1e1500 */
[----:B------:R-:W5:Y:S01]  /*0b60*/  LDG.E.U16 R17, desc[UR14][R10.64+0x2] ;  /* 0x0000020e0a117981 */ /* 0x000f62000c1e1500 */
[----:B------:R-:W-:Y:S01]  /*0b70*/  VIADD R3, R3, 0x2 ;  /* 0x0000000203037836 */ /* 0x000fe20000000000 */
[----:B---3--:R-:W0:Y:S08]  /*0b80*/  F2I.F16.TRUNC.NTZ R12, R14 ;  /* 0x0000000e000c7305 */ /* 0x008e30000010f100 */
[----:B--2---:R-:W1:Y:S08]  /*0b90*/  F2I.F16.TRUNC.NTZ R18, R4 ;  /* 0x0000000400127305 */ /* 0x004e70000010f100 */
[----:B----4-:R-:W2:Y:S08]  /*0ba0*/  F2I.F16.TRUNC.NTZ R2, R2 ;  /* 0x0000000200027305 */ /* 0x010eb0000010f100 */
[----:B-----5:R-:W3:Y:S01]  /*0bb0*/  F2I.F16.TRUNC.NTZ R17, R17 ;  /* 0x0000001100117305 */ /* 0x020ee2000010f100 */
[----:B0-----:R-:W-:-:S02]  /*0bc0*/  I2FP.F32.S32 R16, R12 ;  /* 0x0000000c00107245 */ /* 0x001fc40000201400 */
[----:B-1----:R-:W-:Y:S02]  /*0bd0*/  I2FP.F32.S32 R18, R18 ;  /* 0x0000001200127245 */ /* 0x002fe40000201400 */
[----:B--2---:R-:W-:-:S05]  /*0be0*/  I2FP.F32.S32 R12, R2 ;  /* 0x00000002000c7245 */ /* 0x004fca0000201400 */
[----:B------:R-:W-:Y:S01]  /*0bf0*/  FFMA R12, R12, R16, R13 ;  /* 0x000000100c0c7223 */ /* 0x000fe2000000000d */
[----:B---3--:R-:W-:-:S05]  /*0c00*/  I2FP.F32.S32 R19, R17 ;  /* 0x0000001100137245 */ /* 0x008fca0000201400 */
[----:B------:R-:W-:-:S07]  /*0c10*/  FFMA R13, R19, R18, R12 ;  /* 0x00000012130d7223 */ /* 0x000fce000000000c */
.L_x_5:
[----:B------:R-:W-:Y:S05]  /*0c20*/  BRA.U !UP2, `(.L_x_3) ;  /* 0x000000010a347547 */ /* 0x000fea000b800000 */
[----:B------:R-:W0:Y:S01]  /*0c30*/  LDC.64 R4, c[0x0][0x380] ;  /* 0x0000e000ff047b82 */ /* 0x000e220000000a00 */
[----:B------:R-:W-:Y:S02]  /*0c40*/  IADD3 R15, PT, PT, R0, R3, RZ ;  /* 0x00000003000f7210 */ /* 0x000fe40007ffe0ff */
[----:B------:R-:W-:-:S05]  /*0c50*/  IADD3 R17, PT, PT, R3, UR17, RZ ;  /* 0x0000001103117c10 */ /* 0x000fca000fffe0ff */
[----:B------:R-:W1:Y:S01]  /*0c60*/  LDC.64 R10, c[0x0][0x388] ;  /* 0x0000e200ff0a7b82 */ /* 0x000e620000000a00 */
[----:B0-----:R-:W-:-:S06]  /*0c70*/  IMAD.WIDE R2, R15, 0x2, R4 ;  /* 0x000000020f027825 */ /* 0x001fcc00078e0204 */
[----:B------:R-:W2:Y:S01]  /*0c80*/  LDG.E.U16 R2, desc[UR14][R2.64] ;  /* 0x0000000e02027981 */ /* 0x000ea2000c1e1500 */
[----:B-1----:R-:W-:-:S06]  /*0c90*/  IMAD.WIDE.U32 R4, R17, 0x2, R10 ;  /* 0x0000000211047825 */ /* 0x002fcc00078e000a */
[----:B------:R-:W3:Y:S01]  /*0ca0*/  LDG.E.U16 R4, desc[UR14][R4.64] ;  /* 0x0000000e04047981 */ /* 0x000ee2000c1e1500 */
[----:B--2---:R-:W0:Y:S08]  /*0cb0*/  F2I.F16.TRUNC.NTZ R10, R2 ;  /* 0x00000002000a7305 */ /* 0x004e30000010f100 */
[----:B---3--:R-:W1:Y:S01]  /*0cc0*/  F2I.F16.TRUNC.NTZ R11, R4 ;  /* 0x00000004000b7305 */ /* 0x008e62000010f100 */
[----:B0-----:R-:W-:-:S02]  /*0cd0*/  I2FP.F32.S32 R10, R10 ;  /* 0x0000000a000a7245 */ /* 0x001fc40000201400 */
[----:B-1----:R-:W-:-:S05]  /*0ce0*/  I2FP.F32.S32 R11, R11 ;  /* 0x0000000b000b7245 */ /* 0x002fca0000201400 */
[----:B------:R-:W-:-:S07]  /*0cf0*/  FFMA R13, R10, R11, R13 ;  /* 0x0000000b0a0d7223 */ /* 0x000fce000000000d */
.L_x_3:
[----:B------:R-:W-:Y:S01]  /*0d00*/  IMAD.MOV.U32 R2, RZ, RZ, 0x3bbb989d ;  /* 0x3bbb989dff027424 */ /* 0x000fe200078e00ff */
[----:B------:R-:W-:Y:S01]  /*0d10*/  MOV R3, 0x437c0000 ;  /* 0x437c000000037802 */ /* 0x000fe20000000f00 */
[----:B------:R-:W0:Y:S02]  /*0d20*/  LDCU UR5, c[0x0][0x3a0] ;  /* 0x00007400ff0577ac */ /* 0x000e240008000800 */
[----:B------:R-:W-:-:S04]  /*0d30*/  FFMA.SAT R2, R13, R2, 0.5 ;  /* 0x3f0000000d027423 */ /* 0x000fc80000002002 */
[----:B------:R-:W-:Y:S01]  /*0d40*/  FFMA.RM R2, R2, R3, 12582913 ;  /* 0x4b40000102027423 */ /* 0x000fe20000004003 */
[----:B------:R-:W-:-:S03]  /*0d50*/  IMAD.MOV.U32 R3, RZ, RZ, RZ ;  /* 0x000000ffff037224 */ /* 0x000fc600078e00ff */
[C---:B------:R-:W-:Y:S01]  /*0d60*/  FADD R4, R2.reuse, -12583039 ;  /* 0xcb40007f02047421 */ /* 0x040fe20000000000 */
[----:B------:R-:W-:-:S03]  /*0d70*/  SHF.L.U32 R10, R2, 0x17, RZ ;  /* 0x00000017020a7819 */ /* 0x000fc600000006ff */
[----:B------:R-:W-:-:S04]  /*0d80*/  FFMA R4, R13, 1.4426950216293334961, -R4 ;  /* 0x3fb8aa3b0d047823 */ /* 0x000fc80000000804 */
[----:B------:R-:W-:Y:S01]  /*0d90*/  FFMA R4, R13, 1.925963033500011079e-08, R4 ;  /* 0x32a570600d047823 */ /* 0x000fe20000000004 */
[----:B0-----:R-:W-:-:S03]  /*0da0*/  UISETP.GE.U32.AND UP1, UPT, UR5, 0x8, UPT ;  /* 0x000000080500788c */ /* 0x001fc6000bf26070 */
[----:B------:R-:W0:Y:S02]  /*0db0*/  MUFU.EX2 R5, R4 ;  /* 0x0000000400057308 */ /* 0x000e240000000800 */
[----:B0-----:R-:W-:-:S04]  /*0dc0*/  FMUL R10, R10, R5 ;  /* 0x000000050a0a7220 */ /* 0x001fc80000400000 */
[----:B------:R-:W-:Y:S05]  /*0dd0*/  BRA.U !UP1, `(.L_x_6) ;  /* 0x00000005092c7547 */ /* 0x000fea000b800000 */
[----:B------:R-:W-:-:S07]  /*0de0*/  HFMA2 R11, -RZ, RZ, 0, 0 ;  /* 0x00000000ff0b7431 */ /* 0x000fce00000001ff */
.L_x_7:
[----:B------:R-:W0:Y:S01]  /*0df0*/  LDC.64 R4, c[0x0][0x380] ;  /* 0x0000e000ff047b82 */ /* 0x000e220000000a00 */
[----:B------:R-:W-:Y:S01]  /*0e00*/  IADD3 R13, PT, PT, R0, R11, RZ ;  /* 0x0000000b000d7210 */ /* 0x000fe20007ffe0ff */
[----:B------:R-:W-:-:S06]  /*0e10*/  VIADD R15, R11, UR17 ;  /* 0x000000110b0f7c36 */ /* 0x000fcc0008000000 */
[----:B------:R-:W1:Y:S01]  /*0e20*/  LDC.64 R2, c[0x0][0x388] ;  /* 0x0000e200ff027b82 */ /* 0x000e620000000a00 */
[----:B0-----:R-:W-:-:S05]  /*0e30*/  IMAD.WIDE R4, R13, 0x2, R4 ;  /* 0x000000020d047825 */ /* 0x001fca00078e0204 */
[----:B------:R-:W2:Y:S01]  /*0e40*/  LDG.E.U16 R21, desc[UR14][R4.64] ;  /* 0x0000000e04157981 */ /* 0x000ea2000c1e1500 */
[----:B-1----:R-:W-:-:S03]  /*0e50*/  IMAD.WIDE.U32 R2, R15, 0x2, R2 ;  /* 0x000000020f027825 */ /* 0x002fc600078e0002 */
[----:B------:R-:W3:Y:S04]  /*0e60*/  LDG.E.U16 R24, desc[UR14][R4.64+0x2] ;  /* 0x0000020e04187981 */ /* 0x000ee8000c1e1500 */
[----:B------:R-:W4:Y:S04]  /*0e70*/  LDG.E.U16 R20, desc[UR14][R2.64] ;  /* 0x0000000e02147981 */ /* 0x000f28000c1e1500 */
        /* <DEDUP_REMOVED lines=12> */
[----:B------:R0:W5:Y:S01]  /*0f40*/  LDG.E.U16 R22, desc[UR14][R2.64+0xe] ;  /* 0x00000e0e02167981 */ /* 0x000162000c1e1500 */
[----:B------:R-:W-:-:S04]  /*0f50*/  IADD3 R11, PT, PT, R11, 0x8, RZ ;  /* 0x000000080b0b7810 */ /* 0x000fc80007ffe0ff */
[----:B------:R-:W-:Y:S01]  /*0f60*/  ISETP.NE.AND P0, PT, R11, UR11, PT ;  /* 0x0000000b0b007c0c */ /* 0x000fe2000bf05270 */
[----:B--2---:R-:W1:Y:S08]  /*0f70*/  F2I.F16.TRUNC.NTZ R21, R21 ;  /* 0x0000001500157305 */ /* 0x004e70000010f100 */
[----:B----4-:R-:W2:Y:S08]  /*0f80*/  F2I.F16.TRUNC.NTZ R20, R20 ;  /* 0x0000001400147305 */ /* 0x010eb0000010f100 */
[----:B---3--:R-:W0:Y:S01]  /*0f90*/  F2I.F16.TRUNC.NTZ R24, R24 ;  /* 0x0000001800187305 */ /* 0x008e22000010f100 */
[----:B-1----:R-:W-:-:S07]  /*0fa0*/  I2FP.F32.S32 R21, R21 ;  /* 0x0000001500157245 */ /* 0x002fce0000201400 */
[----:B-----5:R-:W1:Y:S08]  /*0fb0*/  F2I.F16.TRUNC.NTZ R23, R23 ;  /* 0x0000001700177305 */ /* 0x020e70000010f100 */
[----:B------:R-:W3:Y:S01]  /*0fc0*/  F2I.F16.TRUNC.NTZ R25, R25 ;  /* 0x0000001900197305 */ /* 0x000ee2000010f100 */
[----:B--2---:R-:W-:-:S07]  /*0fd0*/  I2FP.F32.S32 R20, R20 ;  /* 0x0000001400147245 */ /* 0x004fce0000201400 */
[----:B------:R-:W2:Y:S01]  /*0fe0*/  F2I.F16.TRUNC.NTZ R27, R27 ;  /* 0x0000001b001b7305 */ /* 0x000ea2000010f100 */
[----:B0-----:R-:W-:Y:S01]  /*0ff0*/  I2FP.F32.S32 R3, R24 ;  /* 0x0000001800037245 */ /* 0x001fe20000201400 */
[----:B------:R-:W-:-:S06]  /*1000*/  FMUL R21, R10, R21 ;  /* 0x000000150a157220 */ /* 0x000fcc0000400000 */
[----:B------:R-:W0:Y:S01]  /*1010*/  F2I.F16.TRUNC.NTZ R26, R26 ;  /* 0x0000001a001a7305 */ /* 0x000e22000010f100 */
[----:B-1----:R-:W-:Y:S01]  /*1020*/  I2FP.F32.S32 R23, R23 ;  /* 0x0000001700177245 */ /* 0x002fe20000201400 */
[----:B------:R-:W-:Y:S01]  /*1030*/  FFMA R20, R20, R21, R9 ;  /* 0x0000001514147223 */ /* 0x000fe20000000009 */
[----:B---3--:R-:W-:-:S05]  /*1040*/  I2FP.F32.S32 R25, R25 ;  /* 0x0000001900197245 */ /* 0x008fca0000201400 */
[----:B------:R-:W1:Y:S01]  /*1050*/  F2I.F16.TRUNC.NTZ R18, R18 ;  /* 0x0000001200127305 */ /* 0x000e62000010f100 */
[----:B------:R-:W-:-:S07]  /*1060*/  FMUL R3, R10, R3 ;  /* 0x000000030a037220 */ /* 0x000fce0000400000 */
[----:B------:R-:W3:Y:S01]  /*1070*/  F2I.F16.TRUNC.NTZ R12, R12 ;  /* 0x0000000c000c7305 */ /* 0x000ee2000010f100 */
[----:B--2---:R-:W-:Y:S01]  /*1080*/  I2FP.F32.S32 R2, R27 ;  /* 0x0000001b00027245 */ /* 0x004fe20000201400 */
[----:B------:R-:W-:Y:S01]  /*1090*/  FFMA R3, R23, R3, R20 ;  /* 0x0000000317037223 */ /* 0x000fe20000000014 */
[----:B------:R-:W-:-:S05]  /*10a0*/  FMUL R25, R10, R25 ;  /* 0x000000190a197220 */ /* 0x000fca0000400000 */
[----:B------:R-:W2:Y:S01]  /*10b0*/  F2I.F16.TRUNC.NTZ R13, R13 ;  /* 0x0000000d000d7305 */ /* 0x000ea2000010f100 */
[----:B0-----:R-:W-:-:S07]  /*10c0*/  I2FP.F32.S32 R5, R26 ;  /* 0x0000001a00057245 */ /* 0x001fce0000201400 */
[----:B------:R-:W0:Y:S01]  /*10d0*/  F2I.F16.TRUNC.NTZ R14, R14 ;  /* 0x0000000e000e7305 */ /* 0x000e22000010f100 */
[----:B------:R-:W-:Y:S01]  /*10e0*/  FFMA R2, R2, R25, R3 ;  /* 0x0000001902027223 */ /* 0x000fe20000000003 */
[----:B-1----:R-:W-:-:S06]  /*10f0*/  I2FP.F32.S32 R3, R18 ;  /* 0x0000001200037245 */ /* 0x002fcc0000201400 */
[----:B------:R-:W1:Y:S01]  /*1100*/  F2I.F16.TRUNC.NTZ R15, R15 ;  /* 0x0000000f000f7305 */ /* 0x000e62000010f100 */
[----:B------:R-:W-:Y:S01]  /*1110*/  FMUL R5, R10, R5 ;  /* 0x000000050a057220 */ /* 0x000fe20000400000 */
[----:B---3--:R-:W-:-:S06]  /*1120*/  I2FP.F32.S32 R9, R12 ;  /* 0x0000000c00097245 */ /* 0x008fcc0000201400 */
[----:B------:R-:W3:Y:S01]  /*1130*/  F2I.F16.TRUNC.NTZ R17, R17 ;  /* 0x0000001100117305 */ /* 0x000ee2000010f100 */
[----:B------:R-:W-:Y:S01]  /*1140*/  FFMA R2, R3, R5, R2 ;  /* 0x0000000503027223 */ /* 0x000fe20000000002 */
[----:B--2---:R-:W-:-:S06]  /*1150*/  I2FP.F32.S32 R13, R13 ;  /* 0x0000000d000d7245 */ /* 0x004fcc0000201400 */
[----:B------:R-:W2:Y:S01]  /*1160*/  F2I.F16.TRUNC.NTZ R16, R16 ;  /* 0x0000001000107305 */ /* 0x000ea2000010f100 */
[----:B0-----:R-:W-:Y:S01]  /*1170*/  I2FP.F32.S32 R3, R14 ;  /* 0x0000000e00037245 */ /* 0x001fe20000201400 */
[----:B------:R-:W-:-:S06]  /*1180*/  FMUL R9, R10, R9 ;  /* 0x000000090a097220 */ /* 0x000fcc0000400000 */
[----:B------:R-:W0:Y:S01]  /*1190*/  F2I.F16.TRUNC.NTZ R19, R19 ;  /* 0x0000001300137305 */ /* 0x000e22000010f100 */
[----:B-1----:R-:W-:Y:S01]  /*11a0*/  I2FP.F32.S32 R15, R15 ;  /* 0x0000000f000f7245 */ /* 0x002fe20000201400 */
[----:B------:R-:W-:-:S06]  /*11b0*/  FFMA R2, R13, R9, R2 ;  /* 0x000000090d027223 */ /* 0x000fcc0000000002 */
[----:B------:R-:W1:Y:S01]  /*11c0*/  F2I.F16.TRUNC.NTZ R22, R22 ;  /* 0x0000001600167305 */ /* 0x000e62000010f100 */
[----:B------:R-:W-:Y:S01]  /*11d0*/  FMUL R3, R10, R3 ;  /* 0x000000030a037220 */ /* 0x000fe20000400000 */
[----:B---3--:R-:W-:-:S03]  /*11e0*/  I2FP.F32.S32 R17, R17 ;  /* 0x0000001100117245 */ /* 0x008fc60000201400 */
[----:B------:R-:W-:Y:S01]  /*11f0*/  FFMA R2, R15, R3, R2 ;  /* 0x000000030f027223 */ /* 0x000fe20000000002 */
[----:B--2---:R-:W-:Y:S01]  /*1200*/  I2FP.F32.S32 R3, R16 ;  /* 0x0000001000037245 */ /* 0x004fe20000201400 */
[----:B------:R-:W-:Y:S01]  /*1210*/  FMUL R17, R10, R17 ;  /* 0x000000110a117220 */ /* 0x000fe20000400000 */
[----:B0-----:R-:W-:-:S03]  /*1220*/  I2FP.F32.S32 R19, R19 ;  /* 0x0000001300137245 */ /* 0x001fc60000201400 */
[----:B------:R-:W-:Y:S02]  /*1230*/  FFMA R2, R3, R17, R2 ;  /* 0x0000001103027223 */ /* 0x000fe40000000002 */
[----:B------:R-:W-:Y:S01]  /*1240*/  FMUL R19, R10, R19 ;  /* 0x000000130a137220 */ /* 0x000fe20000400000 */
[----:B-1----:R-:W-:-:S05]  /*1250*/  I2FP.F32.S32 R9, R22 ;  /* 0x0000001600097245 */ /* 0x002fca0000201400 */
[----:B------:R-:W-:Y:S01]  /*1260*/  FFMA R9, R9, R19, R2 ;  /* 0x0000001309097223 */ /* 0x000fe20000000002 */
[----:B------:R-:W-:Y:S06]  /*1270*/  @P0 BRA `(.L_x_7) ;  /* 0xfffffff800dc0947 */ /* 0x000fec000383ffff */
[----:B------:R-:W-:-:S07]  /*1280*/  MOV R3, UR11 ;  /* 0x0000000b00037c02 */ /* 0x000fce0008000f00 */
.L_x_6:
[----:B------:R-:W-:Y:S05]  /*1290*/  BRA.U !UP0, `(.L_x_8) ;  /* 0x00000005087c7547 */ /* 0x000fea000b800000 */
[----:B------:R-:W-:Y:S02]  /*12a0*/  UIADD3 UR5, UPT, UPT, UR9, -0x1, URZ ;  /* 0xffffffff09057890 */ /* 0x000fe4000fffe0ff */
[----:B------:R-:W-:Y:S02]  /*12b0*/  UISETP.NE.AND UP1, UPT, UR10, URZ, UPT ;  /* 0x000000ff0a00728c */ /* 0x000fe4000bf25270 */
[----:B------:R-:W-:-:S09]  /*12c0*/  UISETP.GE.U32.AND UP0, UPT, UR5, 0x3, UPT ;  /* 0x000000030500788c */ /* 0x000fd2000bf06070 */
[----:B------:R-:W-:Y:S05]  /*12d0*/  BRA.U !UP0, `(.L_x_9) ;  /* 0x0000000108b07547 */ /* 0x000fea000b800000 */
[----:B------:R-:W0:Y:S01]  /*12e0*/  LDC.64 R12, c[0x0][0x380] ;  /* 0x0000e000ff0c7b82 */ /* 0x000e220000000a00 */
[----:B------:R-:W-:Y:S01]  /*12f0*/  IADD3 R11, PT, PT, R0, R3, RZ ;  /* 0x00000003000b7210 */ /* 0x000fe20007ffe0ff */
[----:B------:R-:W-:-:S06]  /*1300*/  VIADD R17, R3, UR17 ;  /* 0x0000001103117c36 */ /* 0x000fcc0008000000 */
[----:B------:R-:W1:Y:S08]  /*1310*/  LDC.64 R14, c[0x0][0x388] ;  /* 0x0000e200ff0e7b82 */ /* 0x000e700000000a00 */
[----:B------:R-:W2:Y:S01]  /*1320*/  LDC.64 R4, c[0x0][0x388] ;  /* 0x0000e200ff047b82 */ /* 0x000ea20000000a00 */
[----:B0-----:R-:W-:Y:S01]  /*1330*/  IMAD.WIDE R12, R11, 0x2, R12 ;  /* 0x000000020b0c7825 */ /* 0x001fe200078e020c */
[----:B------:R-:W-:-:S04]  /*1340*/  IADD3 R11, P0, PT, R3, UR17, RZ ;  /* 0x00000011030b7c10 */ /* 0x000fc8000ff1e0ff */
[----:B------:R-:W-:Y:S01]  /*1350*/  IADD3.X R16, PT, PT, RZ, RZ, RZ, P0, !PT ;  /* 0x000000ffff107210 */ /* 0x000fe200007fe4ff */
[----:B------:R-:W3:Y:S01]  /*1360*/  LDG.E.U16 R2, desc[UR14][R12.64] ;  /* 0x0000000e0c027981 */ /* 0x000ee2000c1e1500 */
[----:B-1----:R-:W-:-:S03]  /*1370*/  IMAD.WIDE.U32 R14, R17, 0x2, R14 ;  /* 0x00000002110e7825 */ /* 0x002fc600078e000e */
[----:B------:R-:W4:Y:S04]  /*1380*/  LDG.E.U16 R18, desc[UR14][R12.64+0x4] ;  /* 0x0000040e0c127981 */ /* 0x000f28000c1e1500 */
[----:B------:R-:W5:Y:S01]  /*1390*/  LDG.E.U16 R14, desc[UR14][R14.64] ;  /* 0x0000000e0e0e7981 */ /* 0x000f62000c1e1500 */
[----:B--2---:R-:W-:-:S03]  /*13a0*/  LEA R4, P0, R11, R4, 0x1 ;  /* 0x000000040b047211 */ /* 0x004fc600078008ff */
[----:B------:R0:W2:Y:S01]  /*13b0*/  LDG.E.U16 R20, desc[UR14][R12.64+0x6] ;  /* 0x0000060e0c147981 */ /* 0x0000a2000c1e1500 */
[----:B------:R-:W-:-:S03]  /*13c0*/  LEA.HI.X R5, R11, R5, R16, 0x1, P0 ;  /* 0x000000050b057211 */ /* 0x000fc600000f0c10 */
[----:B------:R-:W4:Y:S04]  /*13d0*/  LDG.E.U16 R16, desc[UR14][R12.64+0x2] ;  /* 0x0000020e0c107981 */ /* 0x000f28000c1e1500 */
[----:B------:R-:W2:Y:S04]  /*13e0*/  LDG.E.U16 R17, desc[UR14][R4.64+0x2] ;  /* 0x0000020e04117981 */ /* 0x000ea8000c1e1500 */
[----:B------:R-:W2:Y:S04]  /*13f0*/  LDG.E.U16 R19, desc[UR14][R4.64+0x4] ;  /* 0x0000040e04137981 */ /* 0x000ea8000c1e1500 */
[----:B------:R1:W2:Y:S01]  /*1400*/  LDG.E.U16 R21, desc[UR14][R4.64+0x6] ;  /* 0x0000060e04157981 */ /* 0x0002a2000c1e1500 */
[----:B------:R-:W-:Y:S01]  /*1410*/  VIADD R3, R3, 0x4 ;  /* 0x0000000403037836 */ /* 0x000fe20000000000 */
[----:B---3--:R-:W3:Y:S08]  /*1420*/  F2I.F16.TRUNC.NTZ R2, R2 ;  /* 0x0000000200027305 */ /* 0x008ef0000010f100 */
[----:B-----5:R-:W0:Y:S08]  /*1430*/  F2I.F16.TRUNC.NTZ R14, R14 ;  /* 0x0000000e000e7305 */ /* 0x020e30000010f100 */
[----:B----4-:R-:W1:Y:S01]  /*1440*/  F2I.F16.TRUNC.NTZ R16, R16 ;  /* 0x0000001000107305 */ /* 0x010e62000010f100 */
[----:B---3--:R-:W-:-:S07]  /*1450*/  I2FP.F32.S32 R11, R2 ;  /* 0x00000002000b7245 */ /* 0x008fce0000201400 */
[----:B------:R-:W-:Y:S08]  /*1460*/  F2I.F16.TRUNC.NTZ R18, R18 ;  /* 0x0000001200127305 */ /* 0x000ff0000010f100 */
[----:B--2---:R-:W2:Y:S01]  /*1470*/  F2I.F16.TRUNC.NTZ R17, R17 ;  /* 0x0000001100117305 */ /* 0x004ea2000010f100 */
[----:B0-----:R-:W-:Y:S01]  /*1480*/  I2FP.F32.S32 R12, R14 ;  /* 0x0000000e000c7245 */ /* 0x001fe20000201400 */
[----:B------:R-:W-:-:S06]  /*1490*/  FMUL R11, R10, R11 ;  /* 0x0000000b0a0b7220 */ /* 0x000fcc0000400000 */
[----:B------:R-:W0:Y:S01]  /*14a0*/  F2I.F16.TRUNC.NTZ R20, R20 ;  /* 0x0000001400147305 */ /* 0x000e22000010f100 */
[----:B-1----:R-:W-:-:S07]  /*14b0*/  I2FP.F32.S32 R5, R16 ;  /* 0x0000001000057245 */ /* 0x002fce0000201400 */
[----:B------:R-:W1:Y:S01]  /*14c0*/  F2I.F16.TRUNC.NTZ R19, R19 ;  /* 0x0000001300137305 */ /* 0x000e62000010f100 */
[----:B------:R-:W-:-:S07]  /*14d0*/  FFMA R11, R12, R11, R9 ;  /* 0x0000000b0c0b7223 */ /* 0x000fce0000000009 */
[----:B------:R-:W3:Y:S01]  /*14e0*/  F2I.F16.TRUNC.NTZ R21, R21 ;  /* 0x0000001500157305 */ /* 0x000ee2000010f100 */
[----:B--2---:R-:W-:Y:S01]  /*14f0*/  I2FP.F32.S32 R2, R17 ;  /* 0x0000001100027245 */ /* 0x004fe20000201400 */
[----:B------:R-:W-:Y:S01]  /*1500*/  FMUL R5, R10, R5 ;  /* 0x000000050a057220 */ /* 0x000fe20000400000 */
[----:B------:R-:W-:Y:S02]  /*1510*/  I2FP.F32.S32 R9, R18 ;  /* 0x0000001200097245 */ /* 0x000fe40000201400 */
[----:B0-----:R-:W-:Y:S01]  /*1520*/  I2FP.F32.S32 R13, R20 ;  /* 0x00000014000d7245 */ /* 0x001fe20000201400 */
[----:B------:R-:W-:Y:S01]  /*1530*/  FFMA R2, R2, R5, R11 ;  /* 0x0000000502027223 */ /* 0x000fe2000000000b */
[----:B-1----:R-:W-:Y:S01]  /*1540*/  I2FP.F32.S32 R19, R19 ;  /* 0x0000001300137245 */ /* 0x002fe20000201400 */
[C---:B------:R-:W-:Y:S02]  /*1550*/  FMUL R9, R10.reuse, R9 ;  /* 0x000000090a097220 */ /* 0x040fe40000400000 */
[----:B------:R-:W-:-:S02]  /*1560*/  FMUL R13, R10, R13 ;  /* 0x0000000d0a0d7220 */ /* 0x000fc40000400000 */
[----:B------:R-:W-:Y:S01]  /*1570*/  FFMA R9, R19, R9, R2 ;  /* 0x0000000913097223 */ /* 0x000fe20000000002 */
[----:B---3--:R-:W-:-:S05]  /*1580*/  I2FP.F32.S32 R4, R21 ;  /* 0x0000001500047245 */ /* 0x008fca0000201400 */
[----:B------:R-:W-:-:S07]  /*1590*/  FFMA R9, R4, R13, R9 ;  /* 0x0000000d04097223 */ /* 0x000fce0000000009 */
.L_x_9:
[----:B------:R-:W-:Y:S05]  /*15a0*/  BRA.U !UP1, `(.L_x_8) ;  /* 0x0000000109b87547 */ /* 0x000fea000b800000 */
[----:B------:R-:W-:Y:S02]  /*15b0*/  UISETP.NE.AND UP0, UPT, UR10, 0x1, UPT ;  /* 0x000000010a00788c */ /* 0x000fe4000bf05270 */
[----:B------:R-:W-:-:S07]  /*15c0*/  UISETP.NE.AND UP1, UPT, UR12, URZ, UPT ;  /* 0x000000ff0c00728c */ /* 0x000fce000bf25270 */
[----:B------:R-:W-:Y:S05]  /*15d0*/  BRA.U !UP0, `(.L_x_10) ;  /* 0x0000000108707547 */ /* 0x000fea000b800000 */
[----:B------:R-:W0:Y:S01]  /*15e0*/  LDC.64 R14, c[0x0][0x380] ;  /* 0x0000e000ff0e7b82 */ /* 0x000e220000000a00 */
[----:B------:R-:W-:Y:S02]  /*15f0*/  IADD3 R11, PT, PT, R0, R3, RZ ;  /* 0x00000003000b7210 */ /* 0x000fe40007ffe0ff */
[C---:B------:R-:W-:Y:S02]  /*1600*/  IADD3 R17, PT, PT, R3.reuse, UR17, RZ ;  /* 0x0000001103117c10 */ /* 0x040fe4000fffe0ff */
[----:B------:R-:W-:-:S03]  /*1610*/  IADD3 R16, P0, PT, R3, UR17, RZ ;  /* 0x0000001103107c10 */ /* 0x000fc6000ff1e0ff */
[----:B------:R-:W1:Y:S08]  /*1620*/  LDC.64 R12, c[0x0][0x388] ;  /* 0x0000e200ff0c7b82 */ /* 0x000e700000000a00 */
[----:B------:R-:W2:Y:S01]  /*1630*/  LDC.64 R4, c[0x0][0x388] ;  /* 0x0000e200ff047b82 */ /* 0x000ea20000000a00 */
[----:B0-----:R-:W-:-:S04]  /*1640*/  IMAD.WIDE R14, R11, 0x2, R14 ;  /* 0x000000020b0e7825 */ /* 0x001fc800078e020e */
[----:B------:R-:W-:Y:S01]  /*1650*/  IMAD.X R11, RZ, RZ, RZ, P0 ;  /* 0x000000ffff0b7224 */ /* 0x000fe200000e06ff */
[----:B------:R-:W3:Y:S01]  /*1660*/  LDG.E.U16 R2, desc[UR14][R14.64] ;  /* 0x0000000e0e027981 */ /* 0x000ee2000c1e1500 */
[----:B-1----:R-:W-:-:S03]  /*1670*/  IMAD.WIDE.U32 R12, R17, 0x2, R12 ;  /* 0x00000002110c7825 */ /* 0x002fc600078e000c */
[----:B------:R-:W4:Y:S04]  /*1680*/  LDG.E.U16 R17, desc[UR14][R14.64+0x2] ;  /* 0x0000020e0e117981 */ /* 0x000f28000c1e1500 */
[----:B------:R-:W5:Y:S01]  /*1690*/  LDG.E.U16 R12, desc[UR14][R12.64] ;  /* 0x0000000e0c0c7981 */ /* 0x000f62000c1e1500 */
[----:B--2---:R-:W-:-:S04]  /*16a0*/  LEA R4, P0, R16, R4, 0x1 ;  /* 0x0000000410047211 */ /* 0x004fc800078008ff */
[----:B------:R-:W-:-:S05]  /*16b0*/  LEA.HI.X R5, R16, R5, R11, 0x1, P0 ;  /* 0x0000000510057211 */ /* 0x000fca00000f0c0b */
[----:B------:R-:W2:Y:S01]  /*16c0*/  LDG.E.U16 R4, desc[UR14][R4.64+0x2] ;  /* 0x0000020e04047981 */ /* 0x000ea2000c1e1500 */
[----:B------:R-:W-:Y:S01]  /*16d0*/  IADD3 R3, PT, PT, R3, 0x2, RZ ;  /* 0x0000000203037810 */ /* 0x000fe20007ffe0ff */
[----:B---3--:R-:W0:Y:S08]  /*16e0*/  F2I.F16.TRUNC.NTZ R2, R2 ;  /* 0x0000000200027305 */ /* 0x008e30000010f100 */
[----:B----4-:R-:W1:Y:S08]  /*16f0*/  F2I.F16.TRUNC.NTZ R17, R17 ;  /* 0x0000001100117305 */ /* 0x010e70000010f100 */
[----:B-----5:R-:W3:Y:S01]  /*1700*/  F2I.F16.TRUNC.NTZ R16, R12 ;  /* 0x0000000c00107305 */ /* 0x020ee2000010f100 */
[----:B0-----:R-:W-:-:S07]  /*1710*/  I2FP.F32.S32 R11, R2 ;  /* 0x00000002000b7245 */ /* 0x001fce0000201400 */
[----:B--2---:R-:W0:Y:S01]  /*1720*/  F2I.F16.TRUNC.NTZ R18, R4 ;  /* 0x0000000400127305 */ /* 0x004e22000010f100 */
[----:B-1----:R-:W-:Y:S01]  /*1730*/  I2FP.F32.S32 R19, R17 ;  /* 0x0000001100137245 */ /* 0x002fe20000201400 */
[----:B------:R-:W-:Y:S01]  /*1740*/  FMUL R11, R10, R11 ;  /* 0x0000000b0a0b7220 */ /* 0x000fe20000400000 */
[----:B---3--:R-:W-:-:S03]  /*1750*/  I2FP.F32.S32 R16, R16 ;  /* 0x0000001000107245 */ /* 0x008fc60000201400 */
[----:B------:R-:W-:Y:S02]  /*1760*/  FMUL R19, R10, R19 ;  /* 0x000000130a137220 */ /* 0x000fe40000400000 */
[----:B------:R-:W-:Y:S01]  /*1770*/  FFMA R9, R16, R11, R9 ;  /* 0x0000000b10097223 */ /* 0x000fe20000000009 */
[----:B0-----:R-:W-:-:S05]  /*1780*/  I2FP.F32.S32 R18, R18 ;  /* 0x0000001200127245 */ /* 0x001fca0000201400 */
[----:B------:R-:W-:-:S07]  /*1790*/  FFMA R9, R18, R19, R9 ;  /* 0x0000001312097223 */ /* 0x000fce0000000009 */
.L_x_10:
[----:B------:R-:W-:Y:S05]  /*17a0*/  BRA.U !UP1, `(.L_x_8) ;  /* 0x0000000109387547 */ /* 0x000fea000b800000 */
[----:B------:R-:W0:Y:S01]  /*17b0*/  LDC.64 R4, c[0x0][0x380] ;  /* 0x0000e000ff047b82 */ /* 0x000e220000000a00 */
[----:B------:R-:W-:Y:S01]  /*17c0*/  IADD3 R11, PT, PT, R0, R3, RZ ;  /* 0x00000003000b7210 */ /* 0x000fe20007ffe0ff */
[----:B------:R-:W-:-:S06]  /*17d0*/  VIADD R15, R3, UR17 ;  /* 0x00000011030f7c36 */ /* 0x000fcc0008000000 */
[----:B------:R-:W1:Y:S01]  /*17e0*/  LDC.64 R12, c[0x0][0x388] ;  /* 0x0000e200ff0c7b82 */ /* 0x000e620000000a00 */
[----:B0-----:R-:W-:-:S06]  /*17f0*/  IMAD.WIDE R2, R11, 0x2, R4 ;  /* 0x000000020b027825 */ /* 0x001fcc00078e0204 */
[----:B------:R-:W2:Y:S01]  /*1800*/  LDG.E.U16 R2, desc[UR14][R2.64] ;  /* 0x0000000e02027981 */ /* 0x000ea2000c1e1500 */
[----:B-1----:R-:W-:-:S06]  /*1810*/  IMAD.WIDE.U32 R4, R15, 0x2, R12 ;  /* 0x000000020f047825 */ /* 0x002fcc00078e000c */
[----:B------:R-:W3:Y:S01]  /*1820*/  LDG.E.U16 R4, desc[UR14][R4.64] ;  /* 0x0000000e04047981 */ /* 0x000ee2000c1e1500 */
[----:B--2---:R-:W0:Y:S08]  /*1830*/  F2I.F16.TRUNC.NTZ R11, R2 ;  /* 0x00000002000b7305 */ /* 0x004e30000010f100 */
[----:B---3--:R-:W1:Y:S01]  /*1840*/  F2I.F16.TRUNC.NTZ R12, R4 ;  /* 0x00000004000c7305 */ /* 0x008e62000010f100 */
[----:B0-----:R-:W-:-:S05]  /*1850*/  I2FP.F32.S32 R11, R11 ;  /* 0x0000000b000b7245 */ /* 0x001fca0000201400 */
[----:B------:R-:W-:Y:S01]  /*1860*/  FMUL R11, R10, R11 ;  /* 0x0000000b0a0b7220 */ /* 0x000fe20000400000 */
[----:B-1----:R-:W-:-:S05]  /*1870*/  I2FP.F32.S32 R12, R12 ;  /* 0x0000000c000c7245 */ /* 0x002fca0000201400 */
[----:B------:R-:W-:-:S07]  /*1880*/  FFMA R9, R12, R11, R9 ;  /* 0x0000000b0c097223 */ /* 0x000fce0000000009 */
.L_x_8:
[----:B------:R-:W0:Y:S01]  /*1890*/  LDCU UR5, c[0x0][0x3ac] ;  /* 0x00007580ff0577ac */ /* 0x000e220008000800 */
[----:B------:R-:W-:-:S04]  /*18a0*/  UIADD3 UR4, UPT, UPT, UR4, 0x1, URZ ;  /* 0x0000000104047890 */ /* 0x000fc8000fffe0ff */
[----:B0-----:R-:W-:-:S09]  /*18b0*/  UISETP.NE.AND UP0, UPT, UR4, UR5, UPT ;  /* 0x000000050400728c */ /* 0x001fd2000bf05270 */
[----:B------:R-:W-:Y:S05]  /*18c0*/  BRA.U UP0, `(.L_x_11) ;  /* 0xffffffe900647547 */ /* 0x000fea000b83ffff */
.L_x_0:
[C---:B------:R-:W-:Y:S01]  /*18d0*/  FMUL R0, R9.reuse, 0.79788458347320556641 ;  /* 0x3f4c422a09007820 */ /* 0x040fe20000400000 */
[----:B------:R-:W-:Y:S01]  /*18e0*/  MOV R12, 0x3c80f082 ;  /* 0x3c80f082000c7802 */ /* 0x000fe20000000f00 */
[----:B------:R-:W0:Y:S01]  /*18f0*/  LDCU.64 UR6, c[0x0][0x3a0] ;  /* 0x00007400ff0677ac */ /* 0x000e220008000a00 */
[----:B------:R-:W-:Y:S01]  /*1900*/  MOV R10, 0x3f800000 ;  /* 0x3f800000000a7802 */ /* 0x000fe20000000f00 */
[-C--:B------:R-:W-:Y:S01]  /*1910*/  FMUL R0, R0, R9.reuse ;  /* 0x0000000900007220 */ /* 0x080fe20000400000 */
[----:B------:R-:W1:Y:S01]  /*1920*/  LDC.64 R2, c[0x0][0x390] ;  /* 0x0000e400ff027b82 */ /* 0x000e620000000a00 */
[----:B------:R-:W2:Y:S02]  /*1930*/  LDCU UR5, c[0x0][0x3a8] ;  /* 0x00007500ff0577ac */ /* 0x000ea40008000800 */
[----:B------:R-:W-:Y:S01]  /*1940*/  FFMA R0, R0, R9, R9 ;  /* 0x0000000900007223 */ /* 0x000fe20000000009 */
[----:B------:R-:W-:Y:S01]  /*1950*/  FMUL R9, R9, 0.5 ;  /* 0x3f00000009097820 */ /* 0x000fe20000400000 */
[----:B------:R-:W3:Y:S02]  /*1960*/  LDCU UR4, c[0x0][0x398] ;  /* 0x00007300ff0477ac */ /* 0x000ee40008000800 */
[----:B------:R-:W-:-:S04]  /*1970*/  FMUL R4, R0, 0.044714998453855514526 ;  /* 0x3d37271300047820 */ /* 0x000fc80000400000 */
[C---:B------:R-:W-:Y:S01]  /*1980*/  FMUL R0, |R4|.reuse, 2.8853900432586669922 ;  /* 0x4038aa3b04007820 */ /* 0x040fe20000400200 */
[C---:B------:R-:W-:Y:S01]  /*1990*/  FMUL R11, R4.reuse, R4 ;  /* 0x00000004040b7220 */ /* 0x040fe20000400000 */
[C---:B------:R-:W-:Y:S02]  /*19a0*/  FSETP.GE.AND P1, PT, |R4|.reuse, 0.60000002384185791016, PT ;  /* 0x3f19999a0400780b */ /* 0x040fe40003f26200 */
[----:B------:R-:W-:Y:S01]  /*19b0*/  FSETP.GE.AND P0, PT, |R4|, 9.010913848876953125, PT ;  /* 0x41102cb40400780b */ /* 0x000fe20003f06200 */
[----:B------:R-:W-:Y:S01]  /*19c0*/  FFMA R12, R11, R12, -0.052303962409496307373 ;  /* 0xbd563cae0b0c7423 */ /* 0x000fe2000000000c */
[----:B------:R-:W4:Y:S01]  /*19d0*/  MUFU.EX2 R0, R0 ;  /* 0x0000000000007308 */ /* 0x000f220000000800 */
[----:B0-----:R-:W-:-:S04]  /*19e0*/  IMAD R7, R7, UR7, R6 ;  /* 0x0000000707077c24 */ /* 0x001fc8000f8e0206 */
[----:B--2---:R-:W-:-:S04]  /*19f0*/  IMAD R7, R7, UR5, R8 ;  /* 0x0000000507077c24 */ /* 0x004fc8000f8e0208 */
[----:B------:R-:W-:-:S04]  /*1a00*/  IMAD R7, R7, UR6, RZ ;  /* 0x0000000607077c24 */ /* 0x000fc8000f8e02ff */
[----:B-1----:R-:W-:-:S04]  /*1a10*/  IMAD.WIDE R2, R7, 0x4, R2 ;  /* 0x0000000407027825 */ /* 0x002fc800078e0202 */
[----:B----4-:R-:W-:Y:S01]  /*1a20*/  FADD R5, R0, 1 ;  /* 0x3f80000000057421 */ /* 0x010fe20000000000 */
[----:B------:R-:W-:-:S04]  /*1a30*/  FFMA R0, R11, R12, 0.1331529766321182251 ;  /* 0x3e0859410b007423 */ /* 0x000fc8000000000c */
[C---:B------:R-:W-:Y:S01]  /*1a40*/  FFMA R0, R11.reuse, R0, -0.33332768082618713379 ;  /* 0xbeaaa9ed0b007423 */ /* 0x040fe20000000000 */
[----:B------:R-:W0:Y:S03]  /*1a50*/  MUFU.RCP R5, R5 ;  /* 0x0000000500057308 */ /* 0x000e260000001000 */
[----:B------:R-:W-:Y:S01]  /*1a60*/  FFMA R11, R11, R0, RZ ;  /* 0x000000000b0b7223 */ /* 0x000fe200000000ff */
[----:B0-----:R-:W-:-:S05]  /*1a70*/  FFMA R10, R5, -2, R10 ;  /* 0xc0000000050a7823 */ /* 0x001fca000000000a */
[----:B------:R-:W-:-:S04]  /*1a80*/  FSEL R5, R10, 1, !P0 ;  /* 0x3f8000000a057808 */ /* 0x000fc80004000000 */
[--C-:B------:R-:W-:Y:S01]  /*1a90*/  LOP3.LUT R5, R5, 0x80000000, R4.reuse, 0xb8, !PT ;  /* 0x8000000005057812 */ /* 0x100fe200078eb804 */
[----:B------:R-:W-:-:S04]  /*1aa0*/  @!P1 FFMA R5, R4, R11, R4 ;  /* 0x0000000b04059223 */ /* 0x000fc80000000004 */
[----:B------:R-:W-:-:S04]  /*1ab0*/  FADD R0, R5, 1 ;  /* 0x3f80000005007421 */ /* 0x000fc80000000000 */
[----:B------:R-:W-:-:S04]  /*1ac0*/  FMUL R0, R9, R0 ;  /* 0x0000000009007220 */ /* 0x000fc80000400000 */
[----:B---3--:R-:W-:-:S05]  /*1ad0*/  FMUL R5, R0, UR4 ;  /* 0x0000000400057c20 */ /* 0x008fca0008400000 */
[----:B------:R-:W-:Y:S01]  /*1ae0*/  STG.E desc[UR14][R2.64], R5 ;  /* 0x0000000502007986 */ /* 0x000fe2000c10190e */
[----:B------:R-:W-:Y:S05]  /*1af0*/  EXIT ;  /* 0x000000000000794d */ /* 0x000fea0003800000 */
.L_x_12:
[----:B------:R-:W-:-:S00]  /*1b00*/  BRA `(.L_x_12) ;  /* 0xfffffffc00fc7947 */ /* 0x000fc0000383ffff */
[----:B------:R-:W-:-:S00]  /*1b10*/  NOP ;  /* 0x0000000000007918 */ /* 0x000fc00000000000 */
        /* <DEDUP_REMOVED lines=14> */
.L_x_13:


//--------------------- .nv.shared.reserved.0     --------------------------
	.section	.nv.shared.reserved.0,"aw",@nobits
	.weak		__nv_reservedSMEM_offset_0_alias
	.size		__nv_reservedSMEM_offset_0_alias, 0, 64
	.other		__nv_reservedSMEM_offset_0_alias,@"STO_CUDA_RESERVED_SHARED STV_DEFAULT"
__nv_reservedSMEM_offset_0_alias:
	.zero		0
	.zero		64


//--------------------- .nv.constant0._Z34spatial_attention_gelu_fp16_kernelPK6__halfS1_Pffiiiii --------------------------
	.section	.nv.constant0._Z34spatial_attention_gelu_fp16_kernelPK6__halfS1_Pffiiiii,"a",@progbits
	.sectionflags	@""
	.align	4
.nv.constant0._Z34spatial_attention_gelu_fp16_kernelPK6__halfS1_Pffiiiii:
	.zero		944


//--------------------- SYMBOLS --------------------------

	.type		.nv.reservedSmem.offset0,@object
	.size		.nv.reservedSmem.offset0,0x4
